//
// Generated by NVIDIA NVVM Compiler
//
// Compiler Build ID: CL-36424714
// Cuda compilation tools, release 13.0, V13.0.88
// Based on NVVM 20.0.0
//

.version 9.0
.target sm_100
.address_size 64

	// .globl	_Z7findMaxPiS_i
// _ZZ7findMaxPiS_iE11s_inputVals has been demoted
// _ZZ6scanSBPiS_S_iiE11s_inputVals has been demoted
// _ZZ6scanSBPiS_S_iiE14s_inputValsTMP has been demoted
// _ZZ12scanBlockSumPiiE10s_sumBlock has been demoted
// _ZZ12scanBlockSumPiiE13s_sumBlockTMP has been demoted

.visible .entry _Z7findMaxPiS_i(
	.param .u64 .ptr .align 1 _Z7findMaxPiS_i_param_0,
	.param .u64 .ptr .align 1 _Z7findMaxPiS_i_param_1,
	.param .u32 _Z7findMaxPiS_i_param_2
)
{
	.reg .pred 	%p<12>;
	.reg .b32 	%r<42>;
	.reg .b64 	%rd<9>;
	// demoted variable
	.shared .align 4 .b8 _ZZ7findMaxPiS_iE11s_inputVals[4096];
	ld.param.u64 	%rd1, [_Z7findMaxPiS_i_param_0];
	ld.param.u64 	%rd2, [_Z7findMaxPiS_i_param_1];
	ld.param.u32 	%r5, [_Z7findMaxPiS_i_param_2];
	mov.u32 	%r1, %tid.x;
	mov.u32 	%r2, %ctaid.x;
	mov.u32 	%r6, %ntid.x;
	mad.lo.s32 	%r3, %r2, %r6, %r1;
	setp.ge.s32 	%p1, %r3, %r5;
	shl.b32 	%r7, %r1, 2;
	mov.u32 	%r8, _ZZ7findMaxPiS_iE11s_inputVals;
	add.s32 	%r4, %r8, %r7;
	@%p1 bra 	$L__BB0_2;
	cvta.to.global.u64 	%rd3, %rd1;
	mul.wide.s32 	%rd4, %r3, 4;
	add.s64 	%rd5, %rd3, %rd4;
	ld.global.u32 	%r10, [%rd5];
	st.shared.u32 	[%r4], %r10;
	bra.uni 	$L__BB0_3;
$L__BB0_2:
	mov.b32 	%r9, 0;
	st.shared.u32 	[%r4], %r9;
$L__BB0_3:
	bar.sync 	0;
	setp.gt.u32 	%p2, %r1, 511;
	@%p2 bra 	$L__BB0_5;
	ld.shared.u32 	%r11, [%r4];
	ld.shared.u32 	%r12, [%r4+2048];
	max.s32 	%r13, %r11, %r12;
	st.shared.u32 	[%r4], %r13;
$L__BB0_5:
	bar.sync 	0;
	setp.gt.u32 	%p3, %r1, 255;
	@%p3 bra 	$L__BB0_7;
	ld.shared.u32 	%r14, [%r4];
	ld.shared.u32 	%r15, [%r4+1024];
	max.s32 	%r16, %r14, %r15;
	st.shared.u32 	[%r4], %r16;
$L__BB0_7:
	bar.sync 	0;
	setp.gt.u32 	%p4, %r1, 127;
	@%p4 bra 	$L__BB0_9;
	ld.shared.u32 	%r17, [%r4];
	ld.shared.u32 	%r18, [%r4+512];
	max.s32 	%r19, %r17, %r18;
	st.shared.u32 	[%r4], %r19;
$L__BB0_9:
	bar.sync 	0;
	setp.gt.u32 	%p5, %r1, 63;
	@%p5 bra 	$L__BB0_11;
	ld.shared.u32 	%r20, [%r4];
	ld.shared.u32 	%r21, [%r4+256];
	max.s32 	%r22, %r20, %r21;
	st.shared.u32 	[%r4], %r22;
$L__BB0_11:
	bar.sync 	0;
	setp.gt.u32 	%p6, %r1, 31;
	@%p6 bra 	$L__BB0_13;
	ld.shared.u32 	%r23, [%r4];
	ld.shared.u32 	%r24, [%r4+128];
	max.s32 	%r25, %r23, %r24;
	st.shared.u32 	[%r4], %r25;
$L__BB0_13:
	bar.sync 	0;
	setp.gt.u32 	%p7, %r1, 15;
	@%p7 bra 	$L__BB0_15;
	ld.shared.u32 	%r26, [%r4];
	ld.shared.u32 	%r27, [%r4+64];
	max.s32 	%r28, %r26, %r27;
	st.shared.u32 	[%r4], %r28;
$L__BB0_15:
	bar.sync 	0;
	setp.gt.u32 	%p8, %r1, 7;
	@%p8 bra 	$L__BB0_17;
	ld.shared.u32 	%r29, [%r4];
	ld.shared.u32 	%r30, [%r4+32];
	max.s32 	%r31, %r29, %r30;
	st.shared.u32 	[%r4], %r31;
$L__BB0_17:
	bar.sync 	0;
	setp.gt.u32 	%p9, %r1, 3;
	@%p9 bra 	$L__BB0_19;
	ld.shared.u32 	%r32, [%r4];
	ld.shared.u32 	%r33, [%r4+16];
	max.s32 	%r34, %r32, %r33;
	st.shared.u32 	[%r4], %r34;
$L__BB0_19:
	bar.sync 	0;
	setp.gt.u32 	%p10, %r1, 1;
	@%p10 bra 	$L__BB0_21;
	ld.shared.u32 	%r35, [%r4];
	ld.shared.u32 	%r36, [%r4+8];
	max.s32 	%r37, %r35, %r36;
	st.shared.u32 	[%r4], %r37;
$L__BB0_21:
	bar.sync 	0;
	setp.ne.s32 	%p11, %r1, 0;
	@%p11 bra 	$L__BB0_23;
	ld.shared.u32 	%r38, [%r4];
	ld.shared.u32 	%r39, [_ZZ7findMaxPiS_iE11s_inputVals+4];
	max.s32 	%r40, %r38, %r39;
	st.shared.u32 	[%r4], %r40;
$L__BB0_23:
	bar.sync 	0;
	cvta.to.global.u64 	%rd6, %rd2;
	ld.shared.u32 	%r41, [_ZZ7findMaxPiS_iE11s_inputVals];
	mul.wide.u32 	%rd7, %r2, 4;
	add.s64 	%rd8, %rd6, %rd7;
	st.global.u32 	[%rd8], %r41;
	ret;

}
	// .globl	_Z7markArrPiS_iii
.visible .entry _Z7markArrPiS_iii(
	.param .u64 .ptr .align 1 _Z7markArrPiS_iii_param_0,
	.param .u64 .ptr .align 1 _Z7markArrPiS_iii_param_1,
	.param .u32 _Z7markArrPiS_iii_param_2,
	.param .u32 _Z7markArrPiS_iii_param_3,
	.param .u32 _Z7markArrPiS_iii_param_4
)
{
	.reg .pred 	%p<3>;
	.reg .b32 	%r<11>;
	.reg .b64 	%rd<8>;

	ld.param.u64 	%rd1, [_Z7markArrPiS_iii_param_0];
	ld.param.u64 	%rd2, [_Z7markArrPiS_iii_param_1];
	ld.param.u32 	%r2, [_Z7markArrPiS_iii_param_2];
	ld.param.u32 	%r4, [_Z7markArrPiS_iii_param_3];
	ld.param.u32 	%r3, [_Z7markArrPiS_iii_param_4];
	mov.u32 	%r5, %tid.x;
	mov.u32 	%r6, %ctaid.x;
	mov.u32 	%r7, %ntid.x;
	mad.lo.s32 	%r1, %r6, %r7, %r5;
	setp.ge.s32 	%p1, %r1, %r4;
	@%p1 bra 	$L__BB1_2;
	cvta.to.global.u64 	%rd3, %rd1;
	cvta.to.global.u64 	%rd4, %rd2;
	mul.wide.s32 	%rd5, %r1, 4;
	add.s64 	%rd6, %rd3, %rd5;
	ld.global.u32 	%r8, [%rd6];
	and.b32  	%r9, %r8, %r2;
	setp.eq.s32 	%p2, %r9, %r3;
	selp.u32 	%r10, 1, 0, %p2;
	add.s64 	%rd7, %rd4, %rd5;
	st.global.u32 	[%rd7], %r10;
$L__BB1_2:
	ret;

}
	// .globl	_Z6scanSBPiS_S_ii
.visible .entry _Z6scanSBPiS_S_ii(
	.param .u64 .ptr .align 1 _Z6scanSBPiS_S_ii_param_0,
	.param .u64 .ptr .align 1 _Z6scanSBPiS_S_ii_param_1,
	.param .u64 .ptr .align 1 _Z6scanSBPiS_S_ii_param_2,
	.param .u32 _Z6scanSBPiS_S_ii_param_3,
	.param .u32 _Z6scanSBPiS_S_ii_param_4
)
{
	.reg .pred 	%p<13>;
	.reg .b32 	%r<46>;
	.reg .b64 	%rd<13>;
	// demoted variable
	.shared .align 4 .b8 _ZZ6scanSBPiS_S_iiE11s_inputVals[4096];
	// demoted variable
	.shared .align 4 .b8 _ZZ6scanSBPiS_S_iiE14s_inputValsTMP[4096];
	ld.param.u64 	%rd1, [_Z6scanSBPiS_S_ii_param_0];
	ld.param.u64 	%rd2, [_Z6scanSBPiS_S_ii_param_1];
	ld.param.u64 	%rd3, [_Z6scanSBPiS_S_ii_param_2];
	ld.param.u32 	%r16, [_Z6scanSBPiS_S_ii_param_3];
	mov.u32 	%r1, %tid.x;
	mov.u32 	%r2, %ctaid.x;
	mov.u32 	%r17, %ntid.x;
	mad.lo.s32 	%r3, %r2, %r17, %r1;
	setp.ge.s32 	%p1, %r3, %r16;
	shl.b32 	%r18, %r1, 2;
	mov.u32 	%r19, _ZZ6scanSBPiS_S_iiE11s_inputVals;
	add.s32 	%r4, %r19, %r18;
	@%p1 bra 	$L__BB2_2;
	cvta.to.global.u64 	%rd4, %rd1;
	mul.wide.s32 	%rd5, %r3, 4;
	add.s64 	%rd6, %rd4, %rd5;
	ld.global.u32 	%r21, [%rd6];
	st.shared.u32 	[%r4], %r21;
	bra.uni 	$L__BB2_3;
$L__BB2_2:
	mov.b32 	%r20, 0;
	st.shared.u32 	[%r4], %r20;
$L__BB2_3:
	bar.sync 	0;
	mov.u32 	%r23, _ZZ6scanSBPiS_S_iiE14s_inputValsTMP;
	add.s32 	%r5, %r23, %r18;
	ld.shared.u32 	%r6, [%r4];
	st.shared.u32 	[%r5], %r6;
	setp.eq.s32 	%p2, %r1, 0;
	@%p2 bra 	$L__BB2_5;
	ld.shared.u32 	%r24, [%r4+-4];
	add.s32 	%r25, %r6, %r24;
	st.shared.u32 	[%r5], %r25;
$L__BB2_5:
	bar.sync 	0;
	ld.shared.u32 	%r7, [%r5];
	st.shared.u32 	[%r4], %r7;
	setp.lt.u32 	%p3, %r1, 2;
	@%p3 bra 	$L__BB2_7;
	ld.shared.u32 	%r26, [%r5+-8];
	add.s32 	%r27, %r7, %r26;
	st.shared.u32 	[%r4], %r27;
$L__BB2_7:
	bar.sync 	0;
	ld.shared.u32 	%r8, [%r4];
	st.shared.u32 	[%r5], %r8;
	setp.lt.u32 	%p4, %r1, 4;
	@%p4 bra 	$L__BB2_9;
	ld.shared.u32 	%r28, [%r4+-16];
	add.s32 	%r29, %r8, %r28;
	st.shared.u32 	[%r5], %r29;
$L__BB2_9:
	bar.sync 	0;
	ld.shared.u32 	%r9, [%r5];
	st.shared.u32 	[%r4], %r9;
	setp.lt.u32 	%p5, %r1, 8;
	@%p5 bra 	$L__BB2_11;
	ld.shared.u32 	%r30, [%r5+-32];
	add.s32 	%r31, %r9, %r30;
	st.shared.u32 	[%r4], %r31;
$L__BB2_11:
	bar.sync 	0;
	ld.shared.u32 	%r10, [%r4];
	st.shared.u32 	[%r5], %r10;
	setp.lt.u32 	%p6, %r1, 16;
	@%p6 bra 	$L__BB2_13;
	ld.shared.u32 	%r32, [%r4+-64];
	add.s32 	%r33, %r10, %r32;
	st.shared.u32 	[%r5], %r33;
$L__BB2_13:
	bar.sync 	0;
	ld.shared.u32 	%r11, [%r5];
	st.shared.u32 	[%r4], %r11;
	setp.lt.u32 	%p7, %r1, 32;
	@%p7 bra 	$L__BB2_15;
	ld.shared.u32 	%r34, [%r5+-128];
	add.s32 	%r35, %r11, %r34;
	st.shared.u32 	[%r4], %r35;
$L__BB2_15:
	bar.sync 	0;
	ld.shared.u32 	%r12, [%r4];
	st.shared.u32 	[%r5], %r12;
	setp.lt.u32 	%p8, %r1, 64;
	@%p8 bra 	$L__BB2_17;
	ld.shared.u32 	%r36, [%r4+-256];
	add.s32 	%r37, %r12, %r36;
	st.shared.u32 	[%r5], %r37;
$L__BB2_17:
	bar.sync 	0;
	ld.shared.u32 	%r13, [%r5];
	st.shared.u32 	[%r4], %r13;
	setp.lt.u32 	%p9, %r1, 128;
	@%p9 bra 	$L__BB2_19;
	ld.shared.u32 	%r38, [%r5+-512];
	add.s32 	%r39, %r13, %r38;
	st.shared.u32 	[%r4], %r39;
$L__BB2_19:
	bar.sync 	0;
	ld.shared.u32 	%r14, [%r4];
	st.shared.u32 	[%r5], %r14;
	setp.lt.u32 	%p10, %r1, 256;
	@%p10 bra 	$L__BB2_21;
	ld.shared.u32 	%r40, [%r4+-1024];
	add.s32 	%r41, %r14, %r40;
	st.shared.u32 	[%r5], %r41;
$L__BB2_21:
	bar.sync 	0;
	ld.shared.u32 	%r15, [%r5];
	st.shared.u32 	[%r4], %r15;
	setp.lt.u32 	%p11, %r1, 512;
	@%p11 bra 	$L__BB2_23;
	ld.shared.u32 	%r42, [%r5+-2048];
	add.s32 	%r43, %r15, %r42;
	st.shared.u32 	[%r4], %r43;
$L__BB2_23:
	setp.ge.s32 	%p12, %r3, %r16;
	bar.sync 	0;
	@%p12 bra 	$L__BB2_25;
	ld.shared.u32 	%r44, [%r4];
	cvta.to.global.u64 	%rd7, %rd2;
	mul.wide.s32 	%rd8, %r3, 4;
	add.s64 	%rd9, %rd7, %rd8;
	st.global.u32 	[%rd9], %r44;
$L__BB2_25:
	cvta.to.global.u64 	%rd10, %rd3;
	ld.shared.u32 	%r45, [_ZZ6scanSBPiS_S_iiE11s_inputVals+4092];
	mul.wide.u32 	%rd11, %r2, 4;
	add.s64 	%rd12, %rd10, %rd11;
	st.global.u32 	[%rd12], %r45;
	ret;

}
	// .globl	_Z12scanBlockSumPii
.visible .entry _Z12scanBlockSumPii(
	.param .u64 .ptr .align 1 _Z12scanBlockSumPii_param_0,
	.param .u32 _Z12scanBlockSumPii_param_1
)
{
	.reg .pred 	%p<8>;
	.reg .b32 	%r<35>;
	.reg .b64 	%rd<5>;
	// demoted variable
	.shared .align 4 .b8 _ZZ12scanBlockSumPiiE10s_sumBlock[4096];
	// demoted variable
	.shared .align 4 .b8 _ZZ12scanBlockSumPiiE13s_sumBlockTMP[4096];
	ld.param.u64 	%rd2, [_Z12scanBlockSumPii_param_0];
	ld.param.u32 	%r11, [_Z12scanBlockSumPii_param_1];
	mov.u32 	%r1, %tid.x;
	setp.ge.s32 	%p1, %r1, %r11;
	@%p1 bra 	$L__BB3_12;
	cvta.to.global.u64 	%rd3, %rd2;
	mul.wide.u32 	%rd4, %r1, 4;
	add.s64 	%rd1, %rd3, %rd4;
	ld.global.u32 	%r12, [%rd1];
	shl.b32 	%r13, %r1, 2;
	mov.u32 	%r14, _ZZ12scanBlockSumPiiE10s_sumBlock;
	add.s32 	%r2, %r14, %r13;
	st.shared.u32 	[%r2], %r12;
	bar.sync 	0;
	setp.lt.u32 	%p2, %r11, 2;
	@%p2 bra 	$L__BB3_10;
	mov.u32 	%r18, _ZZ12scanBlockSumPiiE13s_sumBlockTMP;
	add.s32 	%r3, %r18, %r13;
	mov.b32 	%r34, 1;
	mov.b32 	%r33, 0;
$L__BB3_3:
	and.b32  	%r6, %r33, 1;
	setp.eq.b32 	%p3, %r6, 1;
	@%p3 bra 	$L__BB3_6;
	ld.shared.u32 	%r7, [%r2];
	st.shared.u32 	[%r3], %r7;
	setp.lt.u32 	%p5, %r1, %r34;
	@%p5 bra 	$L__BB3_8;
	sub.s32 	%r25, %r1, %r34;
	shl.b32 	%r26, %r25, 2;
	add.s32 	%r28, %r14, %r26;
	ld.shared.u32 	%r29, [%r28];
	add.s32 	%r30, %r7, %r29;
	st.shared.u32 	[%r3], %r30;
	bra.uni 	$L__BB3_8;
$L__BB3_6:
	ld.shared.u32 	%r8, [%r3];
	st.shared.u32 	[%r2], %r8;
	setp.lt.u32 	%p4, %r1, %r34;
	@%p4 bra 	$L__BB3_8;
	sub.s32 	%r19, %r1, %r34;
	shl.b32 	%r20, %r19, 2;
	add.s32 	%r22, %r18, %r20;
	ld.shared.u32 	%r23, [%r22];
	add.s32 	%r24, %r8, %r23;
	st.shared.u32 	[%r2], %r24;
$L__BB3_8:
	shl.b32 	%r34, %r34, 1;
	add.s32 	%r33, %r33, 1;
	bar.sync 	0;
	setp.lt.s32 	%p6, %r34, %r11;
	@%p6 bra 	$L__BB3_3;
	setp.eq.s32 	%p7, %r6, 0;
	@%p7 bra 	$L__BB3_11;
$L__BB3_10:
	ld.shared.u32 	%r31, [%r2];
	st.global.u32 	[%rd1], %r31;
	bra.uni 	$L__BB3_12;
$L__BB3_11:
	ld.shared.u32 	%r32, [%r3];
	st.global.u32 	[%rd1], %r32;
$L__BB3_12:
	ret;

}
	// .globl	_Z9mergeScanPiS_S_S_ii
.visible .entry _Z9mergeScanPiS_S_S_ii(
	.param .u64 .ptr .align 1 _Z9mergeScanPiS_S_S_ii_param_0,
	.param .u64 .ptr .align 1 _Z9mergeScanPiS_S_S_ii_param_1,
	.param .u64 .ptr .align 1 _Z9mergeScanPiS_S_S_ii_param_2,
	.param .u64 .ptr .align 1 _Z9mergeScanPiS_S_S_ii_param_3,
	.param .u32 _Z9mergeScanPiS_S_S_ii_param_4,
	.param .u32 _Z9mergeScanPiS_S_S_ii_param_5
)
{
	.reg .pred 	%p<4>;
	.reg .b32 	%r<12>;
	.reg .b64 	%rd<16>;

	ld.param.u64 	%rd1, [_Z9mergeScanPiS_S_S_ii_param_0];
	ld.param.u64 	%rd4, [_Z9mergeScanPiS_S_S_ii_param_1];
	ld.param.u64 	%rd2, [_Z9mergeScanPiS_S_S_ii_param_2];
	ld.param.u64 	%rd3, [_Z9mergeScanPiS_S_S_ii_param_3];
	ld.param.u32 	%r2, [_Z9mergeScanPiS_S_S_ii_param_4];
	ld.param.u32 	%r3, [_Z9mergeScanPiS_S_S_ii_param_5];
	cvta.to.global.u64 	%rd5, %rd4;
	mov.u32 	%r4, %tid.x;
	mov.u32 	%r5, %ctaid.x;
	mov.u32 	%r6, %ntid.x;
	mad.lo.s32 	%r1, %r5, %r6, %r4;
	mul.wide.s32 	%rd6, %r1, 4;
	add.s64 	%rd7, %rd5, %rd6;
	ld.global.u32 	%r7, [%rd7];
	setp.eq.s32 	%p1, %r7, 0;
	setp.ge.s32 	%p2, %r1, %r3;
	or.pred  	%p3, %p2, %p1;
	@%p3 bra 	$L__BB4_2;
	cvta.to.global.u64 	%rd8, %rd1;
	cvta.to.global.u64 	%rd9, %rd2;
	cvta.to.global.u64 	%rd10, %rd3;
	add.s64 	%rd12, %rd8, %rd6;
	ld.global.u32 	%r8, [%rd12];
	add.s64 	%rd13, %rd9, %rd6;
	ld.global.u32 	%r9, [%rd13];
	add.s32 	%r10, %r2, %r9;
	add.s32 	%r11, %r10, -1;
	mul.wide.s32 	%rd14, %r11, 4;
	add.s64 	%rd15, %rd10, %rd14;
	st.global.u32 	[%rd15], %r8;
$L__BB4_2:
	ret;

}
	// .globl	_Z8copyDataPiS_i
.visible .entry _Z8copyDataPiS_i(
	.param .u64 .ptr .align 1 _Z8copyDataPiS_i_param_0,
	.param .u64 .ptr .align 1 _Z8copyDataPiS_i_param_1,
	.param .u32 _Z8copyDataPiS_i_param_2
)
{
	.reg .pred 	%p<2>;
	.reg .b32 	%r<7>;
	.reg .b64 	%rd<8>;

	ld.param.u64 	%rd1, [_Z8copyDataPiS_i_param_0];
	ld.param.u64 	%rd2, [_Z8copyDataPiS_i_param_1];
	ld.param.u32 	%r2, [_Z8copyDataPiS_i_param_2];
	mov.u32 	%r3, %tid.x;
	mov.u32 	%r4, %ctaid.x;
	mov.u32 	%r5, %ntid.x;
	mad.lo.s32 	%r1, %r4, %r5, %r3;
	setp.ge.s32 	%p1, %r1, %r2;
	@%p1 bra 	$L__BB5_2;
	cvta.to.global.u64 	%rd3, %rd2;
	cvta.to.global.u64 	%rd4, %rd1;
	mul.wide.s32 	%rd5, %r1, 4;
	add.s64 	%rd6, %rd3, %rd5;
	ld.global.u32 	%r6, [%rd6];
	add.s64 	%rd7, %rd4, %rd5;
	st.global.u32 	[%rd7], %r6;
$L__BB5_2:
	ret;

}
	// .globl	_Z16mergeScanToIndexPiS_i
.visible .entry _Z16mergeScanToIndexPiS_i(
	.param .u64 .ptr .align 1 _Z16mergeScanToIndexPiS_i_param_0,
	.param .u64 .ptr .align 1 _Z16mergeScanToIndexPiS_i_param_1,
	.param .u32 _Z16mergeScanToIndexPiS_i_param_2
)
{
	.reg .pred 	%p<4>;
	.reg .b32 	%r<10>;
	.reg .b64 	%rd<9>;

	ld.param.u64 	%rd1, [_Z16mergeScanToIndexPiS_i_param_0];
	ld.param.u64 	%rd2, [_Z16mergeScanToIndexPiS_i_param_1];
	ld.param.u32 	%r3, [_Z16mergeScanToIndexPiS_i_param_2];
	mov.u32 	%r4, %tid.x;
	mov.u32 	%r1, %ctaid.x;
	mov.u32 	%r5, %ntid.x;
	mad.lo.s32 	%r2, %r1, %r5, %r4;
	setp.ge.s32 	%p1, %r2, %r3;
	setp.eq.s32 	%p2, %r1, 0;
	or.pred  	%p3, %p2, %p1;
	@%p3 bra 	$L__BB6_2;
	cvta.to.global.u64 	%rd3, %rd2;
	cvta.to.global.u64 	%rd4, %rd1;
	add.s32 	%r6, %r1, -1;
	mul.wide.u32 	%rd5, %r6, 4;
	add.s64 	%rd6, %rd3, %rd5;
	ld.global.u32 	%r7, [%rd6];
	mul.wide.s32 	%rd7, %r2, 4;
	add.s64 	%rd8, %rd4, %rd7;
	ld.global.u32 	%r8, [%rd8];
	add.s32 	%r9, %r8, %r7;
	st.global.u32 	[%rd8], %r9;
$L__BB6_2:
	ret;

}


// ===== COMPILED SASS (sm_100) =====

	.target	sm_100

	.elftype	@"ET_EXEC"


//--------------------- .note.nv.tkinfo           --------------------------
	.section	.note.nv.tkinfo,"",@"SHT_NOTE"
	.sectionflags	@"SHF_NOTE_NV_TKINFO"
	.tkinfo
        /*0018*/ 	.word	0x00000002
        /*0030*/ 	.string	""
        /*0030*/ 	.string	"ptxas"
        /*0030*/ 	.string	"Cuda compilation tools, release 13.0, V13.0.88"
        /*0030*/ 	.string	"Build cuda_13.0.r13.0/compiler.36424714_0"
        /*0030*/ 	.string	"-arch sm_100 -m 64 "



//--------------------- .note.nv.cuinfo           --------------------------
	.section	.note.nv.cuinfo,"",@"SHT_NOTE"
	.sectionflags	@"SHF_NOTE_NV_CUINFO"
        /*0018*/ 	.short	0x0002
        /*001a*/ 	.short	0x0064
        /*001c*/ 	.short	0x0082
	.zero		2


//--------------------- .nv.info                  --------------------------
	.section	.nv.info,"",@"SHT_CUDA_INFO"
	.align	4


	//----- nvinfo : EIATTR_REGCOUNT
	.align		4
        /*0000*/ 	.byte	0x04, 0x2f
        /*0002*/ 	.short	(.L_1 - .L_0)
	.align		4
.L_0:
        /*0004*/ 	.word	index@(_Z7findMaxPiS_i)
        /*0008*/ 	.word	0x0000000c


	//----- nvinfo : EIATTR_FRAME_SIZE
	.align		4
.L_1:
        /*000c*/ 	.byte	0x04, 0x11
        /*000e*/ 	.short	(.L_3 - .L_2)
	.align		4
.L_2:
        /*0010*/ 	.word	index@(_Z7findMaxPiS_i)
        /*0014*/ 	.word	0x00000000


	//----- nvinfo : EIATTR_REGCOUNT
	.align		4
.L_3:
        /*0018*/ 	.byte	0x04, 0x2f
        /*001a*/ 	.short	(.L_5 - .L_4)
	.align		4
.L_4:
        /*001c*/ 	.word	index@(_Z7markArrPiS_iii)
        /*0020*/ 	.word	0x0000000a


	//----- nvinfo : EIATTR_FRAME_SIZE
	.align		4
.L_5:
        /*0024*/ 	.byte	0x04, 0x11
        /*0026*/ 	.short	(.L_7 - .L_6)
	.align		4
.L_6:
        /*0028*/ 	.word	index@(_Z7markArrPiS_iii)
        /*002c*/ 	.word	0x00000000


	//----- nvinfo : EIATTR_REGCOUNT
	.align		4
.L_7:
        /*0030*/ 	.byte	0x04, 0x2f
        /*0032*/ 	.short	(.L_9 - .L_8)
	.align		4
.L_8:
        /*0034*/ 	.word	index@(_Z6scanSBPiS_S_ii)
        /*0038*/ 	.word	0x00000014


	//----- nvinfo : EIATTR_FRAME_SIZE
	.align		4
.L_9:
        /*003c*/ 	.byte	0x04, 0x11
        /*003e*/ 	.short	(.L_11 - .L_10)
	.align		4
.L_10:
        /*0040*/ 	.word	index@(_Z6scanSBPiS_S_ii)
        /*0044*/ 	.word	0x00000000


	//----- nvinfo : EIATTR_REGCOUNT
	.align		4
.L_11:
        /*0048*/ 	.byte	0x04, 0x2f
        /*004a*/ 	.short	(.L_13 - .L_12)
	.align		4
.L_12:
        /*004c*/ 	.word	index@(_Z12scanBlockSumPii)
        /*0050*/ 	.word	0x0000000c


	//----- nvinfo : EIATTR_FRAME_SIZE
	.align		4
.L_13:
        /*0054*/ 	.byte	0x04, 0x11
        /*0056*/ 	.short	(.L_15 - .L_14)
	.align		4
.L_14:
        /*0058*/ 	.word	index@(_Z12scanBlockSumPii)
        /*005c*/ 	.word	0x00000000


	//----- nvinfo : EIATTR_REGCOUNT
	.align		4
.L_15:
        /*0060*/ 	.byte	0x04, 0x2f
        /*0062*/ 	.short	(.L_17 - .L_16)
	.align		4
.L_16:
        /*0064*/ 	.word	index@(_Z9mergeScanPiS_S_S_ii)
        /*0068*/ 	.word	0x0000000c


	//----- nvinfo : EIATTR_FRAME_SIZE
	.align		4
.L_17:
        /*006c*/ 	.byte	0x04, 0x11
        /*006e*/ 	.short	(.L_19 - .L_18)
	.align		4
.L_18:
        /*0070*/ 	.word	index@(_Z9mergeScanPiS_S_S_ii)
        /*0074*/ 	.word	0x00000000


	//----- nvinfo : EIATTR_REGCOUNT
	.align		4
.L_19:
        /*0078*/ 	.byte	0x04, 0x2f
        /*007a*/ 	.short	(.L_21 - .L_20)
	.align		4
.L_20:
        /*007c*/ 	.word	index@(_Z8copyDataPiS_i)
        /*0080*/ 	.word	0x0000000a


	//----- nvinfo : EIATTR_FRAME_SIZE
	.align		4
.L_21:
        /*0084*/ 	.byte	0x04, 0x11
        /*0086*/ 	.short	(.L_23 - .L_22)
	.align		4
.L_22:
        /*0088*/ 	.word	index@(_Z8copyDataPiS_i)
        /*008c*/ 	.word	0x00000000


	//----- nvinfo : EIATTR_REGCOUNT
	.align		4
.L_23:
        /*0090*/ 	.byte	0x04, 0x2f
        /*0092*/ 	.short	(.L_25 - .L_24)
	.align		4
.L_24:
        /*0094*/ 	.word	index@(_Z16mergeScanToIndexPiS_i)
        /*0098*/ 	.word	0x0000000c


	//----- nvinfo : EIATTR_FRAME_SIZE
	.align		4
.L_25:
        /*009c*/ 	.byte	0x04, 0x11
        /*009e*/ 	.short	(.L_27 - .L_26)
	.align		4
.L_26:
        /*00a0*/ 	.word	index@(_Z16mergeScanToIndexPiS_i)
        /*00a4*/ 	.word	0x00000000


	//----- nvinfo : EIATTR_MIN_STACK_SIZE
	.align		4
.L_27:
        /*00a8*/ 	.byte	0x04, 0x12
        /*00aa*/ 	.short	(.L_29 - .L_28)
	.align		4
.L_28:
        /*00ac*/ 	.word	index@(_Z16mergeScanToIndexPiS_i)
        /*00b0*/ 	.word	0x00000000


	//----- nvinfo : EIATTR_MIN_STACK_SIZE
	.align		4
.L_29:
        /*00b4*/ 	.byte	0x04, 0x12
        /*00b6*/ 	.short	(.L_31 - .L_30)
	.align		4
.L_30:
        /*00b8*/ 	.word	index@(_Z8copyDataPiS_i)
        /*00bc*/ 	.word	0x00000000


	//----- nvinfo : EIATTR_MIN_STACK_SIZE
	.align		4
.L_31:
        /*00c0*/ 	.byte	0x04, 0x12
        /*00c2*/ 	.short	(.L_33 - .L_32)
	.align		4
.L_32:
        /*00c4*/ 	.word	index@(_Z9mergeScanPiS_S_S_ii)
        /*00c8*/ 	.word	0x00000000


	//----- nvinfo : EIATTR_MIN_STACK_SIZE
	.align		4
.L_33:
        /*00cc*/ 	.byte	0x04, 0x12
        /*00ce*/ 	.short	(.L_35 - .L_34)
	.align		4
.L_34:
        /*00d0*/ 	.word	index@(_Z12scanBlockSumPii)
        /*00d4*/ 	.word	0x00000000


	//----- nvinfo : EIATTR_MIN_STACK_SIZE
	.align		4
.L_35:
        /*00d8*/ 	.byte	0x04, 0x12
        /*00da*/ 	.short	(.L_37 - .L_36)
	.align		4
.L_36:
        /*00dc*/ 	.word	index@(_Z6scanSBPiS_S_ii)
        /*00e0*/ 	.word	0x00000000


	//----- nvinfo : EIATTR_MIN_STACK_SIZE
	.align		4
.L_37:
        /*00e4*/ 	.byte	0x04, 0x12
        /*00e6*/ 	.short	(.L_39 - .L_38)
	.align		4
.L_38:
        /*00e8*/ 	.word	index@(_Z7markArrPiS_iii)
        /*00ec*/ 	.word	0x00000000


	//----- nvinfo : EIATTR_MIN_STACK_SIZE
	.align		4
.L_39:
        /*00f0*/ 	.byte	0x04, 0x12
        /*00f2*/ 	.short	(.L_41 - .L_40)
	.align		4
.L_40:
        /*00f4*/ 	.word	index@(_Z7findMaxPiS_i)
        /*00f8*/ 	.word	0x00000000
.L_41:


//--------------------- .nv.compat                --------------------------
	.section	.nv.compat,"",@"SHT_CUDA_COMPAT_INFO"
	.align	4
        /*0000*/ 	.byte	0x02, 0x09, 0x00, 0x00, 0x02, 0x02, 0x01, 0x00, 0x02, 0x05, 0x05, 0x00, 0x03, 0x07, 0x01, 0x01
        /*0010*/ 	.byte	0x02, 0x03, 0x00, 0x00, 0x02, 0x06, 0x01, 0x00, 0x04, 0x0b, 0x08, 0x00, 0x09, 0x00, 0x00, 0x00
        /*0020*/ 	.byte	0x00, 0x00, 0x00, 0x00


//--------------------- .nv.info._Z16mergeScanToIndexPiS_i --------------------------
	.section	.nv.info._Z16mergeScanToIndexPiS_i,"",@"SHT_CUDA_INFO"
	.sectionflags	@""
	.align	4


	//----- nvinfo : EIATTR_CUDA_API_VERSION
	.align		4
        /*0000*/ 	.byte	0x04, 0x37
        /*0002*/ 	.short	(.L_43 - .L_42)
.L_42:
        /*0004*/ 	.word	0x00000082


	//----- nvinfo : EIATTR_KPARAM_INFO
	.align		4
.L_43:
        /*0008*/ 	.byte	0x04, 0x17
        /*000a*/ 	.short	(.L_45 - .L_44)
.L_44:
        /*000c*/ 	.word	0x00000000
        /*0010*/ 	.short	0x0002
        /*0012*/ 	.short	0x0010
        /*0014*/ 	.byte	0x00, 0xf0, 0x11, 0x00


	//----- nvinfo : EIATTR_KPARAM_INFO
	.align		4
.L_45:
        /*0018*/ 	.byte	0x04, 0x17
        /*001a*/ 	.short	(.L_47 - .L_46)
.L_46:
        /*001c*/ 	.word	0x00000000
        /*0020*/ 	.short	0x0001
        /*0022*/ 	.short	0x0008
        /*0024*/ 	.byte	0x00, 0xf5, 0x21, 0x00


	//----- nvinfo : EIATTR_KPARAM_INFO
	.align		4
.L_47:
        /*0028*/ 	.byte	0x04, 0x17
        /*002a*/ 	.short	(.L_49 - .L_48)
.L_48:
        /*002c*/ 	.word	0x00000000
        /*0030*/ 	.short	0x0000
        /*0032*/ 	.short	0x0000
        /*0034*/ 	.byte	0x00, 0xf5, 0x21, 0x00


	//----- nvinfo : EIATTR_SPARSE_MMA_MASK
	.align		4
.L_49:
        /*0038*/ 	.byte	0x03, 0x50
        /*003a*/ 	.short	0x0000


	//----- nvinfo : EIATTR_MAXREG_COUNT
	.align		4
        /*003c*/ 	.byte	0x03, 0x1b
        /*003e*/ 	.short	0x00ff


	//----- nvinfo : EIATTR_MERCURY_ISA_VERSION
	.align		4
        /*0040*/ 	.byte	0x03, 0x5f
        /*0042*/ 	.short	0x0101


	//----- nvinfo : EIATTR_VRC_CTA_INIT_COUNT
	.align		4
        /*0044*/ 	.byte	0x02, 0x4a
	.zero		1
	.zero		1


	//----- nvinfo : EIATTR_EXIT_INSTR_OFFSETS
	.align		4
        /*0048*/ 	.byte	0x04, 0x1c
        /*004a*/ 	.short	(.L_51 - .L_50)


	//   ....[0]....
.L_50:
        /*004c*/ 	.word	0x00000080


	//   ....[1]....
        /*0050*/ 	.word	0x00000130


	//----- nvinfo : EIATTR_CBANK_PARAM_SIZE
	.align		4
.L_51:
        /*0054*/ 	.byte	0x03, 0x19
        /*0056*/ 	.short	0x0014


	//----- nvinfo : EIATTR_PARAM_CBANK
	.align		4
        /*0058*/ 	.byte	0x04, 0x0a
        /*005a*/ 	.short	(.L_53 - .L_52)
	.align		4
.L_52:
        /*005c*/ 	.word	index@(.nv.constant0._Z16mergeScanToIndexPiS_i)
        /*0060*/ 	.short	0x0380
        /*0062*/ 	.short	0x0014


	//----- nvinfo : EIATTR_SW_WAR
	.align		4
.L_53:
        /*0064*/ 	.byte	0x04, 0x36
        /*0066*/ 	.short	(.L_55 - .L_54)
.L_54:
        /*0068*/ 	.word	0x00000008
.L_55:


//--------------------- .nv.info._Z8copyDataPiS_i --------------------------
	.section	.nv.info._Z8copyDataPiS_i,"",@"SHT_CUDA_INFO"
	.sectionflags	@""
	.align	4


	//----- nvinfo : EIATTR_CUDA_API_VERSION
	.align		4
        /*0000*/ 	.byte	0x04, 0x37
        /*0002*/ 	.short	(.L_57 - .L_56)
.L_56:
        /*0004*/ 	.word	0x00000082


	//----- nvinfo : EIATTR_KPARAM_INFO
	.align		4
.L_57:
        /*0008*/ 	.byte	0x04, 0x17
        /*000a*/ 	.short	(.L_59 - .L_58)
.L_58:
        /*000c*/ 	.word	0x00000000
        /*0010*/ 	.short	0x0002
        /*0012*/ 	.short	0x0010
        /*0014*/ 	.byte	0x00, 0xf0, 0x11, 0x00


	//----- nvinfo : EIATTR_KPARAM_INFO
	.align		4
.L_59:
        /*0018*/ 	.byte	0x04, 0x17
        /*001a*/ 	.short	(.L_61 - .L_60)
.L_60:
        /*001c*/ 	.word	0x00000000
        /*0020*/ 	.short	0x0001
        /*0022*/ 	.short	0x0008
        /*0024*/ 	.byte	0x00, 0xf5, 0x21, 0x00


	//----- nvinfo : EIATTR_KPARAM_INFO
	.align		4
.L_61:
        /*0028*/ 	.byte	0x04, 0x17
        /*002a*/ 	.short	(.L_63 - .L_62)
.L_62:
        /*002c*/ 	.word	0x00000000
        /*0030*/ 	.short	0x0000
        /*0032*/ 	.short	0x0000
        /*0034*/ 	.byte	0x00, 0xf5, 0x21, 0x00


	//----- nvinfo : EIATTR_SPARSE_MMA_MASK
	.align		4
.L_63:
        /*0038*/ 	.byte	0x03, 0x50
        /*003a*/ 	.short	0x0000


	//----- nvinfo : EIATTR_MAXREG_COUNT
	.align		4
        /*003c*/ 	.byte	0x03, 0x1b
        /*003e*/ 	.short	0x00ff


	//----- nvinfo : EIATTR_MERCURY_ISA_VERSION
	.align		4
        /*0040*/ 	.byte	0x03, 0x5f
        /*0042*/ 	.short	0x0101


	//----- nvinfo : EIATTR_VRC_CTA_INIT_COUNT
	.align		4
        /*0044*/ 	.byte	0x02, 0x4a
	.zero		1
	.zero		1


	//----- nvinfo : EIATTR_EXIT_INSTR_OFFSETS
	.align		4
        /*0048*/ 	.byte	0x04, 0x1c
        /*004a*/ 	.short	(.L_65 - .L_64)


	//   ....[0]....
.L_64:
        /*004c*/ 	.word	0x00000070


	//   ....[1]....
        /*0050*/ 	.word	0x000000f0


	//----- nvinfo : EIATTR_CBANK_PARAM_SIZE
	.align		4
.L_65:
        /*0054*/ 	.byte	0x03, 0x19
        /*0056*/ 	.short	0x0014


	//----- nvinfo : EIATTR_PARAM_CBANK
	.align		4
        /*0058*/ 	.byte	0x04, 0x0a
        /*005a*/ 	.short	(.L_67 - .L_66)
	.align		4
.L_66:
        /*005c*/ 	.word	index@(.nv.constant0._Z8copyDataPiS_i)
        /*0060*/ 	.short	0x0380
        /*0062*/ 	.short	0x0014


	//----- nvinfo : EIATTR_SW_WAR
	.align		4
.L_67:
        /*0064*/ 	.byte	0x04, 0x36
        /*0066*/ 	.short	(.L_69 - .L_68)
.L_68:
        /*0068*/ 	.word	0x00000008
.L_69:


//--------------------- .nv.info._Z9mergeScanPiS_S_S_ii --------------------------
	.section	.nv.info._Z9mergeScanPiS_S_S_ii,"",@"SHT_CUDA_INFO"
	.sectionflags	@""
	.align	4


	//----- nvinfo : EIATTR_CUDA_API_VERSION
	.align		4
        /*0000*/ 	.byte	0x04, 0x37
        /*0002*/ 	.short	(.L_71 - .L_70)
.L_70:
        /*0004*/ 	.word	0x00000082


	//----- nvinfo : EIATTR_KPARAM_INFO
	.align		4
.L_71:
        /*0008*/ 	.byte	0x04, 0x17
        /*000a*/ 	.short	(.L_73 - .L_72)
.L_72:
        /*000c*/ 	.word	0x00000000
        /*0010*/ 	.short	0x0005
        /*0012*/ 	.short	0x0024
        /*0014*/ 	.byte	0x00, 0xf0, 0x11, 0x00


	//----- nvinfo : EIATTR_KPARAM_INFO
	.align		4
.L_73:
        /*0018*/ 	.byte	0x04, 0x17
        /*001a*/ 	.short	(.L_75 - .L_74)
.L_74:
        /*001c*/ 	.word	0x00000000
        /*0020*/ 	.short	0x0004
        /*0022*/ 	.short	0x0020
        /*0024*/ 	.byte	0x00, 0xf0, 0x11, 0x00


	//----- nvinfo : EIATTR_KPARAM_INFO
	.align		4
.L_75:
        /*0028*/ 	.byte	0x04, 0x17
        /*002a*/ 	.short	(.L_77 - .L_76)
.L_76:
        /*002c*/ 	.word	0x00000000
        /*0030*/ 	.short	0x0003
        /*0032*/ 	.short	0x0018
        /*0034*/ 	.byte	0x00, 0xf5, 0x21, 0x00


	//----- nvinfo : EIATTR_KPARAM_INFO
	.align		4
.L_77:
        /*0038*/ 	.byte	0x04, 0x17
        /*003a*/ 	.short	(.L_79 - .L_78)
.L_78:
        /*003c*/ 	.word	0x00000000
        /*0040*/ 	.short	0x0002
        /*0042*/ 	.short	0x0010
        /*0044*/ 	.byte	0x00, 0xf5, 0x21, 0x00


	//----- nvinfo : EIATTR_KPARAM_INFO
	.align		4
.L_79:
        /*0048*/ 	.byte	0x04, 0x17
        /*004a*/ 	.short	(.L_81 - .L_80)
.L_80:
        /*004c*/ 	.word	0x00000000
        /*0050*/ 	.short	0x0001
        /*0052*/ 	.short	0x0008
        /*0054*/ 	.byte	0x00, 0xf5, 0x21, 0x00


	//----- nvinfo : EIATTR_KPARAM_INFO
	.align		4
.L_81:
        /*0058*/ 	.byte	0x04, 0x17
        /*005a*/ 	.short	(.L_83 - .L_82)
.L_82:
        /*005c*/ 	.word	0x00000000
        /*0060*/ 	.short	0x0000
        /*0062*/ 	.short	0x0000
        /*0064*/ 	.byte	0x00, 0xf5, 0x21, 0x00


	//----- nvinfo : EIATTR_SPARSE_MMA_MASK
	.align		4
.L_83:
        /*0068*/ 	.byte	0x03, 0x50
        /*006a*/ 	.short	0x0000


	//----- nvinfo : EIATTR_MAXREG_COUNT
	.align		4
        /*006c*/ 	.byte	0x03, 0x1b
        /*006e*/ 	.short	0x00ff


	//----- nvinfo : EIATTR_MERCURY_ISA_VERSION
	.align		4
        /*0070*/ 	.byte	0x03, 0x5f
        /*0072*/ 	.short	0x0101


	//----- nvinfo : EIATTR_VRC_CTA_INIT_COUNT
	.align		4
        /*0074*/ 	.byte	0x02, 0x4a
	.zero		1
	.zero		1


	//----- nvinfo : EIATTR_EXIT_INSTR_OFFSETS
	.align		4
        /*0078*/ 	.byte	0x04, 0x1c
        /*007a*/ 	.short	(.L_85 - .L_84)


	//   ....[0]....
.L_84:
        /*007c*/ 	.word	0x000000c0


	//   ....[1]....
        /*0080*/ 	.word	0x00000180


	//----- nvinfo : EIATTR_CBANK_PARAM_SIZE
	.align		4
.L_85:
        /*0084*/ 	.byte	0x03, 0x19
        /*0086*/ 	.short	0x0028


	//----- nvinfo : EIATTR_PARAM_CBANK
	.align		4
        /*0088*/ 	.byte	0x04, 0x0a
        /*008a*/ 	.short	(.L_87 - .L_86)
	.align		4
.L_86:
        /*008c*/ 	.word	index@(.nv.constant0._Z9mergeScanPiS_S_S_ii)
        /*0090*/ 	.short	0x0380
        /*0092*/ 	.short	0x0028


	//----- nvinfo : EIATTR_SW_WAR
	.align		4
.L_87:
        /*0094*/ 	.byte	0x04, 0x36
        /*0096*/ 	.short	(.L_89 - .L_88)
.L_88:
        /*0098*/ 	.word	0x00000008
.L_89:


//--------------------- .nv.info._Z12scanBlockSumPii --------------------------
	.section	.nv.info._Z12scanBlockSumPii,"",@"SHT_CUDA_INFO"
	.sectionflags	@""
	.align	4


	//----- nvinfo : EIATTR_CUDA_API_VERSION
	.align		4
        /*0000*/ 	.byte	0x04, 0x37
        /*0002*/ 	.short	(.L_91 - .L_90)
.L_90:
        /*0004*/ 	.word	0x00000082


	//----- nvinfo : EIATTR_KPARAM_INFO
	.align		4
.L_91:
        /*0008*/ 	.byte	0x04, 0x17
        /*000a*/ 	.short	(.L_93 - .L_92)
.L_92:
        /*000c*/ 	.word	0x00000000
        /*0010*/ 	.short	0x0001
        /*0012*/ 	.short	0x0008
        /*0014*/ 	.byte	0x00, 0xf0, 0x11, 0x00


	//----- nvinfo : EIATTR_KPARAM_INFO
	.align		4
.L_93:
        /*0018*/ 	.byte	0x04, 0x17
        /*001a*/ 	.short	(.L_95 - .L_94)
.L_94:
        /*001c*/ 	.word	0x00000000
        /*0020*/ 	.short	0x0000
        /*0022*/ 	.short	0x0000
        /*0024*/ 	.byte	0x00, 0xf5, 0x21, 0x00


	//----- nvinfo : EIATTR_SPARSE_MMA_MASK
	.align		4
.L_95:
        /*0028*/ 	.byte	0x03, 0x50
        /*002a*/ 	.short	0x0000


	//----- nvinfo : EIATTR_MAXREG_COUNT
	.align		4
        /*002c*/ 	.byte	0x03, 0x1b
        /*002e*/ 	.short	0x00ff


	//----- nvinfo : EIATTR_NUM_BARRIERS
	.align		4
        /*0030*/ 	.byte	0x02, 0x4c
        /*0032*/ 	.byte	0x01
	.zero		1


	//----- nvinfo : EIATTR_MERCURY_ISA_VERSION
	.align		4
        /*0034*/ 	.byte	0x03, 0x5f
        /*0036*/ 	.short	0x0101


	//----- nvinfo : EIATTR_VRC_CTA_INIT_COUNT
	.align		4
        /*0038*/ 	.byte	0x02, 0x4a
	.zero		1
	.zero		1


	//----- nvinfo : EIATTR_EXIT_INSTR_OFFSETS
	.align		4
        /*003c*/ 	.byte	0x04, 0x1c
        /*003e*/ 	.short	(.L_97 - .L_96)


	//   ....[0]....
.L_96:
        /*0040*/ 	.word	0x00000040


	//   ....[1]....
        /*0044*/ 	.word	0x00000370


	//   ....[2]....
        /*0048*/ 	.word	0x000003a0


	//----- nvinfo : EIATTR_CRS_STACK_SIZE
	.align		4
.L_97:
        /*004c*/ 	.byte	0x04, 0x1e
        /*004e*/ 	.short	(.L_99 - .L_98)
.L_98:
        /*0050*/ 	.word	0x00000000


	//----- nvinfo : EIATTR_CBANK_PARAM_SIZE
	.align		4
.L_99:
        /*0054*/ 	.byte	0x03, 0x19
        /*0056*/ 	.short	0x000c


	//----- nvinfo : EIATTR_PARAM_CBANK
	.align		4
        /*0058*/ 	.byte	0x04, 0x0a
        /*005a*/ 	.short	(.L_101 - .L_100)
	.align		4
.L_100:
        /*005c*/ 	.word	index@(.nv.constant0._Z12scanBlockSumPii)
        /*0060*/ 	.short	0x0380
        /*0062*/ 	.short	0x000c


	//----- nvinfo : EIATTR_SW_WAR
	.align		4
.L_101:
        /*0064*/ 	.byte	0x04, 0x36
        /*0066*/ 	.short	(.L_103 - .L_102)
.L_102:
        /*0068*/ 	.word	0x00000008
.L_103:


//--------------------- .nv.info._Z6scanSBPiS_S_ii --------------------------
	.section	.nv.info._Z6scanSBPiS_S_ii,"",@"SHT_CUDA_INFO"
	.sectionflags	@""
	.align	4


	//----- nvinfo : EIATTR_CUDA_API_VERSION
	.align		4
        /*0000*/ 	.byte	0x04, 0x37
        /*0002*/ 	.short	(.L_105 - .L_104)
.L_104:
        /*0004*/ 	.word	0x00000082


	//----- nvinfo : EIATTR_KPARAM_INFO
	.align		4
.L_105:
        /*0008*/ 	.byte	0x04, 0x17
        /*000a*/ 	.short	(.L_107 - .L_106)
.L_106:
        /*000c*/ 	.word	0x00000000
        /*0010*/ 	.short	0x0004
        /*0012*/ 	.short	0x001c
        /*0014*/ 	.byte	0x00, 0xf0, 0x11, 0x00


	//----- nvinfo : EIATTR_KPARAM_INFO
	.align		4
.L_107:
        /*0018*/ 	.byte	0x04, 0x17
        /*001a*/ 	.short	(.L_109 - .L_108)
.L_108:
        /*001c*/ 	.word	0x00000000
        /*0020*/ 	.short	0x0003
        /*0022*/ 	.short	0x0018
        /*0024*/ 	.byte	0x00, 0xf0, 0x11, 0x00


	//----- nvinfo : EIATTR_KPARAM_INFO
	.align		4
.L_109:
        /*0028*/ 	.byte	0x04, 0x17
        /*002a*/ 	.short	(.L_111 - .L_110)
.L_110:
        /*002c*/ 	.word	0x00000000
        /*0030*/ 	.short	0x0002
        /*0032*/ 	.short	0x0010
        /*0034*/ 	.byte	0x00, 0xf5, 0x21, 0x00


	//----- nvinfo : EIATTR_KPARAM_INFO
	.align		4
.L_111:
        /*0038*/ 	.byte	0x04, 0x17
        /*003a*/ 	.short	(.L_113 - .L_112)
.L_112:
        /*003c*/ 	.word	0x00000000
        /*0040*/ 	.short	0x0001
        /*0042*/ 	.short	0x0008
        /*0044*/ 	.byte	0x00, 0xf5, 0x21, 0x00


	//----- nvinfo : EIATTR_KPARAM_INFO
	.align		4
.L_113:
        /*0048*/ 	.byte	0x04, 0x17
        /*004a*/ 	.short	(.L_115 - .L_114)
.L_114:
        /*004c*/ 	.word	0x00000000
        /*0050*/ 	.short	0x0000
        /*0052*/ 	.short	0x0000
        /*0054*/ 	.byte	0x00, 0xf5, 0x21, 0x00


	//----- nvinfo : EIATTR_SPARSE_MMA_MASK
	.align		4
.L_115:
        /*0058*/ 	.byte	0x03, 0x50
        /*005a*/ 	.short	0x0000


	//----- nvinfo : EIATTR_MAXREG_COUNT
	.align		4
        /*005c*/ 	.byte	0x03, 0x1b
        /*005e*/ 	.short	0x00ff


	//----- nvinfo : EIATTR_NUM_BARRIERS
	.align		4
        /*0060*/ 	.byte	0x02, 0x4c
        /*0062*/ 	.byte	0x01
	.zero		1


	//----- nvinfo : EIATTR_MERCURY_ISA_VERSION
	.align		4
        /*0064*/ 	.byte	0x03, 0x5f
        /*0066*/ 	.short	0x0101


	//----- nvinfo : EIATTR_VRC_CTA_INIT_COUNT
	.align		4
        /*0068*/ 	.byte	0x02, 0x4a
	.zero		1
	.zero		1


	//----- nvinfo : EIATTR_EXIT_INSTR_OFFSETS
	.align		4
        /*006c*/ 	.byte	0x04, 0x1c
        /*006e*/ 	.short	(.L_117 - .L_116)


	//   ....[0]....
.L_116:
        /*0070*/ 	.word	0x00000630


	//----- nvinfo : EIATTR_CBANK_PARAM_SIZE
	.align		4
.L_117:
        /*0074*/ 	.byte	0x03, 0x19
        /*0076*/ 	.short	0x0020


	//----- nvinfo : EIATTR_PARAM_CBANK
	.align		4
        /*0078*/ 	.byte	0x04, 0x0a
        /*007a*/ 	.short	(.L_119 - .L_118)
	.align		4
.L_118:
        /*007c*/ 	.word	index@(.nv.constant0._Z6scanSBPiS_S_ii)
        /*0080*/ 	.short	0x0380
        /*0082*/ 	.short	0x0020


	//----- nvinfo : EIATTR_SW_WAR
	.align		4
.L_119:
        /*0084*/ 	.byte	0x04, 0x36
        /*0086*/ 	.short	(.L_121 - .L_120)
.L_120:
        /*0088*/ 	.word	0x00000008
.L_121:


//--------------------- .nv.info._Z7markArrPiS_iii --------------------------
	.section	.nv.info._Z7markArrPiS_iii,"",@"SHT_CUDA_INFO"
	.sectionflags	@""
	.align	4


	//----- nvinfo : EIATTR_CUDA_API_VERSION
	.align		4
        /*0000*/ 	.byte	0x04, 0x37
        /*0002*/ 	.short	(.L_123 - .L_122)
.L_122:
        /*0004*/ 	.word	0x00000082


	//----- nvinfo : EIATTR_KPARAM_INFO
	.align		4
.L_123:
        /*0008*/ 	.byte	0x04, 0x17
        /*000a*/ 	.short	(.L_125 - .L_124)
.L_124:
        /*000c*/ 	.word	0x00000000
        /*0010*/ 	.short	0x0004
        /*0012*/ 	.short	0x0018
        /*0014*/ 	.byte	0x00, 0xf0, 0x11, 0x00


	//----- nvinfo : EIATTR_KPARAM_INFO
	.align		4
.L_125:
        /*0018*/ 	.byte	0x04, 0x17
        /*001a*/ 	.short	(.L_127 - .L_126)
.L_126:
        /*001c*/ 	.word	0x00000000
        /*0020*/ 	.short	0x0003
        /*0022*/ 	.short	0x0014
        /*0024*/ 	.byte	0x00, 0xf0, 0x11, 0x00


	//----- nvinfo : EIATTR_KPARAM_INFO
	.align		4
.L_127:
        /*0028*/ 	.byte	0x04, 0x17
        /*002a*/ 	.short	(.L_129 - .L_128)
.L_128:
        /*002c*/ 	.word	0x00000000
        /*0030*/ 	.short	0x0002
        /*0032*/ 	.short	0x0010
        /*0034*/ 	.byte	0x00, 0xf0, 0x11, 0x00


	//----- nvinfo : EIATTR_KPARAM_INFO
	.align		4
.L_129:
        /*0038*/ 	.byte	0x04, 0x17
        /*003a*/ 	.short	(.L_131 - .L_130)
.L_130:
        /*003c*/ 	.word	0x00000000
        /*0040*/ 	.short	0x0001
        /*0042*/ 	.short	0x0008
        /*0044*/ 	.byte	0x00, 0xf5, 0x21, 0x00


	//----- nvinfo : EIATTR_KPARAM_INFO
	.align		4
.L_131:
        /*0048*/ 	.byte	0x04, 0x17
        /*004a*/ 	.short	(.L_133 - .L_132)
.L_132:
        /*004c*/ 	.word	0x00000000
        /*0050*/ 	.short	0x0000
        /*0052*/ 	.short	0x0000
        /*0054*/ 	.byte	0x00, 0xf5, 0x21, 0x00


	//----- nvinfo : EIATTR_SPARSE_MMA_MASK
	.align		4
.L_133:
        /*0058*/ 	.byte	0x03, 0x50
        /*005a*/ 	.short	0x0000


	//----- nvinfo : EIATTR_MAXREG_COUNT
	.align		4
        /*005c*/ 	.byte	0x03, 0x1b
        /*005e*/ 	.short	0x00ff


	//----- nvinfo : EIATTR_MERCURY_ISA_VERSION
	.align		4
        /*0060*/ 	.byte	0x03, 0x5f
        /*0062*/ 	.short	0x0101


	//----- nvinfo : EIATTR_VRC_CTA_INIT_COUNT
	.align		4
        /*0064*/ 	.byte	0x02, 0x4a
	.zero		1
	.zero		1


	//----- nvinfo : EIATTR_EXIT_INSTR_OFFSETS
	.align		4
        /*0068*/ 	.byte	0x04, 0x1c
        /*006a*/ 	.short	(.L_135 - .L_134)


	//   ....[0]....
.L_134:
        /*006c*/ 	.word	0x00000070


	//   ....[1]....
        /*0070*/ 	.word	0x00000140


	//----- nvinfo : EIATTR_CBANK_PARAM_SIZE
	.align		4
.L_135:
        /*0074*/ 	.byte	0x03, 0x19
        /*0076*/ 	.short	0x001c


	//----- nvinfo : EIATTR_PARAM_CBANK
	.align		4
        /*0078*/ 	.byte	0x04, 0x0a
        /*007a*/ 	.short	(.L_137 - .L_136)
	.align		4
.L_136:
        /*007c*/ 	.word	index@(.nv.constant0._Z7markArrPiS_iii)
        /*0080*/ 	.short	0x0380
        /*0082*/ 	.short	0x001c


	//----- nvinfo : EIATTR_SW_WAR
	.align		4
.L_137:
        /*0084*/ 	.byte	0x04, 0x36
        /*0086*/ 	.short	(.L_139 - .L_138)
.L_138:
        /*0088*/ 	.word	0x00000008
.L_139:


//--------------------- .nv.info._Z7findMaxPiS_i  --------------------------
	.section	.nv.info._Z7findMaxPiS_i,"",@"SHT_CUDA_INFO"
	.sectionflags	@""
	.align	4


	//----- nvinfo : EIATTR_CUDA_API_VERSION
	.align		4
        /*0000*/ 	.byte	0x04, 0x37
        /*0002*/ 	.short	(.L_141 - .L_140)
.L_140:
        /*0004*/ 	.word	0x00000082


	//----- nvinfo : EIATTR_KPARAM_INFO
	.align		4
.L_141:
        /*0008*/ 	.byte	0x04, 0x17
        /*000a*/ 	.short	(.L_143 - .L_142)
.L_142:
        /*000c*/ 	.word	0x00000000
        /*0010*/ 	.short	0x0002
        /*0012*/ 	.short	0x0010
        /*0014*/ 	.byte	0x00, 0xf0, 0x11, 0x00


	//----- nvinfo : EIATTR_KPARAM_INFO
	.align		4
.L_143:
        /*0018*/ 	.byte	0x04, 0x17
        /*001a*/ 	.short	(.L_145 - .L_144)
.L_144:
        /*001c*/ 	.word	0x00000000
        /*0020*/ 	.short	0x0001
        /*0022*/ 	.short	0x0008
        /*0024*/ 	.byte	0x00, 0xf5, 0x21, 0x00


	//----- nvinfo : EIATTR_KPARAM_INFO
	.align		4
.L_145:
        /*0028*/ 	.byte	0x04, 0x17
        /*002a*/ 	.short	(.L_147 - .L_146)
.L_146:
        /*002c*/ 	.word	0x00000000
        /*0030*/ 	.short	0x0000
        /*0032*/ 	.short	0x0000
        /*0034*/ 	.byte	0x00, 0xf5, 0x21, 0x00


	//----- nvinfo : EIATTR_SPARSE_MMA_MASK
	.align		4
.L_147:
        /*0038*/ 	.byte	0x03, 0x50
        /*003a*/ 	.short	0x0000


	//----- nvinfo : EIATTR_MAXREG_COUNT
	.align		4
        /*003c*/ 	.byte	0x03, 0x1b
        /*003e*/ 	.short	0x00ff


	//----- nvinfo : EIATTR_NUM_BARRIERS
	.align		4
        /*0040*/ 	.byte	0x02, 0x4c
        /*0042*/ 	.byte	0x01
	.zero		1


	//----- nvinfo : EIATTR_MERCURY_ISA_VERSION
	.align		4
        /*0044*/ 	.byte	0x03, 0x5f
        /*0046*/ 	.short	0x0101


	//----- nvinfo : EIATTR_VRC_CTA_INIT_COUNT
	.align		4
        /*0048*/ 	.byte	0x02, 0x4a
	.zero		1
	.zero		1


	//----- nvinfo : EIATTR_EXIT_INSTR_OFFSETS
	.align		4
        /*004c*/ 	.byte	0x04, 0x1c
        /*004e*/ 	.short	(.L_149 - .L_148)


	//   ....[0]....
.L_148:
        /*0050*/ 	.word	0x00000520


	//----- nvinfo : EIATTR_CBANK_PARAM_SIZE
	.align		4
.L_149:
        /*0054*/ 	.byte	0x03, 0x19
        /*0056*/ 	.short	0x0014


	//----- nvinfo : EIATTR_PARAM_CBANK
	.align		4
        /*0058*/ 	.byte	0x04, 0x0a
        /*005a*/ 	.short	(.L_151 - .L_150)
	.align		4
.L_150:
        /*005c*/ 	.word	index@(.nv.constant0._Z7findMaxPiS_i)
        /*0060*/ 	.short	0x0380
        /*0062*/ 	.short	0x0014


	//----- nvinfo : EIATTR_SW_WAR
	.align		4
.L_151:
        /*0064*/ 	.byte	0x04, 0x36
        /*0066*/ 	.short	(.L_153 - .L_152)
.L_152:
        /*0068*/ 	.word	0x00000008
.L_153:


//--------------------- .nv.callgraph             --------------------------
	.section	.nv.callgraph,"",@"SHT_CUDA_CALLGRAPH"
	.align	4
	.sectionentsize	8
	.align		4
        /*0000*/ 	.word	0x00000000
	.align		4
        /*0004*/ 	.word	0xffffffff
	.align		4
        /*0008*/ 	.word	0x00000000
	.align		4
        /*000c*/ 	.word	0xfffffffe
	.align		4
        /*0010*/ 	.word	0x00000000
	.align		4
        /*0014*/ 	.word	0xfffffffd
	.align		4
        /*0018*/ 	.word	0x00000000
	.align		4
        /*001c*/ 	.word	0xfffffffc


//--------------------- .text._Z16mergeScanToIndexPiS_i --------------------------
	.section	.text._Z16mergeScanToIndexPiS_i,"ax",@progbits
	.align	128
        .global         _Z16mergeScanToIndexPiS_i
        .type           _Z16mergeScanToIndexPiS_i,@function
        .size           _Z16mergeScanToIndexPiS_i,(.L_x_13 - _Z16mergeScanToIndexPiS_i)
        .other          _Z16mergeScanToIndexPiS_i,@"STO_CUDA_ENTRY STV_DEFAULT"
_Z16mergeScanToIndexPiS_i:
.text._Z16mergeScanToIndexPiS_i:
[----:B------:R-:W-:Y:S01]  /*0000*/  LDC R1, c[0x0][0x37c] ;  /* 0x0000df00ff017b82 */ /* 0x000fe20000000800 */
[----:B------:R-:W0:Y:S01]  /*0010*/  S2R R7, SR_TID.X ;  /* 0x0000000000077919 */ /* 0x000e220000002100 */
[----:B------:R-:W0:Y:S01]  /*0020*/  LDCU UR4, c[0x0][0x360] ;  /* 0x00006c00ff0477ac */ /* 0x000e220008000800 */
[----:B------:R-:W0:Y:S01]  /*0030*/  S2R R0, SR_CTAID.X ;  /* 0x0000000000007919 */ /* 0x000e220000002500 */
[----:B------:R-:W1:Y:S01]  /*0040*/  LDCU UR5, c[0x0][0x390] ;  /* 0x00007200ff0577ac */ /* 0x000e620008000800 */
[----:B0-----:R-:W-:-:S05]  /*0050*/  IMAD R7, R0, UR4, R7 ;  /* 0x0000000400077c24 */ /* 0x001fca000f8e0207 */
[----:B-1----:R-:W-:-:S04]  /*0060*/  ISETP.GE.AND P0, PT, R7, UR5, PT ;  /* 0x0000000507007c0c */ /* 0x002fc8000bf06270 */
[----:B------:R-:W-:-:S13]  /*0070*/  ISETP.EQ.OR P0, PT, R0, RZ, P0 ;  /* 0x000000ff0000720c */ /* 0x000fda0000702670 */
[----:B------:R-:W-:Y:S05]  /*0080*/  @P0 EXIT ;  /* 0x000000000000094d */ /* 0x000fea0003800000 */
[----:B------:R-:W0:Y:S01]  /*0090*/  LDC.64 R2, c[0x0][0x388] ;  /* 0x0000e200ff027b82 */ /* 0x000e220000000a00 */
[----:B------:R-:W1:Y:S01]  /*00a0*/  LDCU.64 UR4, c[0x0][0x358] ;  /* 0x00006b00ff0477ac */ /* 0x000e620008000a00 */
[----:B------:R-:W-:-:S06]  /*00b0*/  IADD3 R9, PT, PT, R0, -0x1, RZ ;  /* 0xffffffff00097810 */ /* 0x000fcc0007ffe0ff */
[----:B------:R-:W2:Y:S01]  /*00c0*/  LDC.64 R4, c[0x0][0x380] ;  /* 0x0000e000ff047b82 */ /* 0x000ea20000000a00 */
[----:B0-----:R-:W-:-:S06]  /*00d0*/  IMAD.WIDE.U32 R2, R9, 0x4, R2 ;  /* 0x0000000409027825 */ /* 0x001fcc00078e0002 */
[----:B-1----:R-:W3:Y:S01]  /*00e0*/  LDG.E R2, desc[UR4][R2.64] ;  /* 0x0000000402027981 */ /* 0x002ee2000c1e1900 */
[----:B--2---:R-:W-:-:S05]  /*00f0*/  IMAD.WIDE R4, R7, 0x4, R4 ;  /* 0x0000000407047825 */ /* 0x004fca00078e0204 */
[----:B------:R-:W3:Y:S02]  /*0100*/  LDG.E R7, desc[UR4][R4.64] ;  /* 0x0000000404077981 */ /* 0x000ee4000c1e1900 */
[----:B---3--:R-:W-:-:S05]  /*0110*/  IADD3 R7, PT, PT, R2, R7, RZ ;  /* 0x0000000702077210 */ /* 0x008fca0007ffe0ff */
[----:B------:R-:W-:Y:S01]  /*0120*/  STG.E desc[UR4][R4.64], R7 ;  /* 0x0000000704007986 */ /* 0x000fe2000c101904 */
[----:B------:R-:W-:Y:S05]  /*0130*/  EXIT ;  /* 0x000000000000794d */ /* 0x000fea0003800000 */
.L_x_0:
[----:B------:R-:W-:-:S00]  /*0140*/  BRA `(.L_x_0) ;  /* 0xfffffffc00fc7947 */ /* 0x000fc0000383ffff */
[----:B------:R-:W-:-:S00]  /*0150*/  NOP ;  /* 0x0000000000007918 */ /* 0x000fc00000000000 */
        /* <DEDUP_REMOVED lines=10> */
.L_x_13:


//--------------------- .text._Z8copyDataPiS_i    --------------------------
	.section	.text._Z8copyDataPiS_i,"ax",@progbits
	.align	128
        .global         _Z8copyDataPiS_i
        .type           _Z8copyDataPiS_i,@function
        .size           _Z8copyDataPiS_i,(.L_x_14 - _Z8copyDataPiS_i)
        .other          _Z8copyDataPiS_i,@"STO_CUDA_ENTRY STV_DEFAULT"
_Z8copyDataPiS_i:
.text._Z8copyDataPiS_i:
[----:B------:R-:W-:Y:S01]  /*0000*/  LDC R1, c[0x0][0x37c] ;  /* 0x0000df00ff017b82 */ /* 0x000fe20000000800 */
[----:B------:R-:W0:Y:S07]  /*0010*/  S2R R7, SR_TID.X ;  /* 0x0000000000077919 */ /* 0x000e2e0000002100 */
[----:B------:R-:W0:Y:S01]  /*0020*/  S2UR UR4, SR_CTAID.X ;  /* 0x00000000000479c3 */ /* 0x000e220000002500 */
[----:B------:R-:W1:Y:S07]  /*0030*/  LDCU UR5, c[0x0][0x390] ;  /* 0x00007200ff0577ac */ /* 0x000e6e0008000800 */
[----:B------:R-:W0:Y:S02]  /*0040*/  LDC R0, c[0x0][0x360] ;  /* 0x0000d800ff007b82 */ /* 0x000e240000000800 */
[----:B0-----:R-:W-:-:S05]  /*0050*/  IMAD R7, R0, UR4, R7 ;  /* 0x0000000400077c24 */ /* 0x001fca000f8e0207 */
[----:B-1----:R-:W-:-:S13]  /*0060*/  ISETP.GE.AND P0, PT, R7, UR5, PT ;  /* 0x0000000507007c0c */ /* 0x002fda000bf06270 */
[----:B------:R-:W-:Y:S05]  /*0070*/  @P0 EXIT ;  /* 0x000000000000094d */ /* 0x000fea0003800000 */
[----:B------:R-:W0:Y:S01]  /*0080*/  LDC.64 R2, c[0x0][0x388] ;  /* 0x0000e200ff027b82 */ /* 0x000e220000000a00 */
[----:B------:R-:W1:Y:S07]  /*0090*/  LDCU.64 UR4, c[0x0][0x358] ;  /* 0x00006b00ff0477ac */ /* 0x000e6e0008000a00 */
[----:B------:R-:W2:Y:S01]  /*00a0*/  LDC.64 R4, c[0x0][0x380] ;  /* 0x0000e000ff047b82 */ /* 0x000ea20000000a00 */
[----:B0-----:R-:W-:-:S06]  /*00b0*/  IMAD.WIDE R2, R7, 0x4, R2 ;  /* 0x0000000407027825 */ /* 0x001fcc00078e0202 */
[----:B-1----:R-:W3:Y:S01]  /*00c0*/  LDG.E R3, desc[UR4][R2.64] ;  /* 0x0000000402037981 */ /* 0x002ee2000c1e1900 */
[----:B--2---:R-:W-:-:S05]  /*00d0*/  IMAD.WIDE R4, R7, 0x4, R4 ;  /* 0x0000000407047825 */ /* 0x004fca00078e0204 */
[----:B---3--:R-:W-:Y:S01]  /*00e0*/  STG.E desc[UR4][R4.64], R3 ;  /* 0x0000000304007986 */ /* 0x008fe2000c101904 */
[----:B------:R-:W-:Y:S05]  /*00f0*/  EXIT ;  /* 0x000000000000794d */ /* 0x000fea0003800000 */
.L_x_1:
        /* <DEDUP_REMOVED lines=16> */
.L_x_14:


//--------------------- .text._Z9mergeScanPiS_S_S_ii --------------------------
	.section	.text._Z9mergeScanPiS_S_S_ii,"ax",@progbits
	.align	128
        .global         _Z9mergeScanPiS_S_S_ii
        .type           _Z9mergeScanPiS_S_S_ii,@function
        .size           _Z9mergeScanPiS_S_S_ii,(.L_x_15 - _Z9mergeScanPiS_S_S_ii)
        .other          _Z9mergeScanPiS_S_S_ii,@"STO_CUDA_ENTRY STV_DEFAULT"
_Z9mergeScanPiS_S_S_ii:
.text._Z9mergeScanPiS_S_S_ii:
[----:B------:R-:W-:Y:S01]  /*0000*/  LDC R1, c[0x0][0x37c] ;  /* 0x0000df00ff017b82 */ /* 0x000fe20000000800 */
[----:B------:R-:W0:Y:S07]  /*0010*/  S2R R7, SR_TID.X ;  /* 0x0000000000077919 */ /* 0x000e2e0000002100 */
[----:B------:R-:W0:Y:S01]  /*0020*/  S2UR UR6, SR_CTAID.X ;  /* 0x00000000000679c3 */ /* 0x000e220000002500 */
[----:B------:R-:W1:Y:S07]  /*0030*/  LDCU.64 UR4, c[0x0][0x358] ;  /* 0x00006b00ff0477ac */ /* 0x000e6e0008000a00 */
[----:B------:R-:W0:Y:S08]  /*0040*/  LDC R0, c[0x0][0x360] ;  /* 0x0000d800ff007b82 */ /* 0x000e300000000800 */
[----:B------:R-:W2:Y:S01]  /*0050*/  LDC.64 R2, c[0x0][0x388] ;  /* 0x0000e200ff027b82 */ /* 0x000ea20000000a00 */
[----:B0-----:R-:W-:Y:S01]  /*0060*/  IMAD R7, R0, UR6, R7 ;  /* 0x0000000600077c24 */ /* 0x001fe2000f8e0207 */
[----:B------:R-:W0:Y:S03]  /*0070*/  LDCU UR6, c[0x0][0x3a4] ;  /* 0x00007480ff0677ac */ /* 0x000e260008000800 */
[----:B--2---:R-:W-:-:S06]  /*0080*/  IMAD.WIDE R2, R7, 0x4, R2 ;  /* 0x0000000407027825 */ /* 0x004fcc00078e0202 */
[----:B-1----:R-:W2:Y:S02]  /*0090*/  LDG.E R2, desc[UR4][R2.64] ;  /* 0x0000000402027981 */ /* 0x002ea4000c1e1900 */
[----:B--2---:R-:W-:-:S04]  /*00a0*/  ISETP.NE.AND P0, PT, R2, RZ, PT ;  /* 0x000000ff0200720c */ /* 0x004fc80003f05270 */
[----:B0-----:R-:W-:-:S13]  /*00b0*/  ISETP.GE.OR P0, PT, R7, UR6, !P0 ;  /* 0x0000000607007c0c */ /* 0x001fda000c706670 */
[----:B------:R-:W-:Y:S05]  /*00c0*/  @P0 EXIT ;  /* 0x000000000000094d */ /* 0x000fea0003800000 */
[----:B------:R-:W0:Y:S08]  /*00d0*/  LDC.64 R4, c[0x0][0x390] ;  /* 0x0000e400ff047b82 */ /* 0x000e300000000a00 */
[----:B------:R-:W1:Y:S08]  /*00e0*/  LDC.64 R2, c[0x0][0x380] ;  /* 0x0000e000ff027b82 */ /* 0x000e700000000a00 */
[----:B------:R-:W2:Y:S01]  /*00f0*/  LDC R9, c[0x0][0x3a0] ;  /* 0x0000e800ff097b82 */ /* 0x000ea20000000800 */
[----:B0-----:R-:W-:-:S06]  /*0100*/  IMAD.WIDE R4, R7, 0x4, R4 ;  /* 0x0000000407047825 */ /* 0x001fcc00078e0204 */
[----:B------:R-:W2:Y:S01]  /*0110*/  LDG.E R4, desc[UR4][R4.64] ;  /* 0x0000000404047981 */ /* 0x000ea2000c1e1900 */
[----:B-1----:R-:W-:Y:S02]  /*0120*/  IMAD.WIDE R2, R7, 0x4, R2 ;  /* 0x0000000407027825 */ /* 0x002fe400078e0202 */
[----:B------:R-:W0:Y:S04]  /*0130*/  LDC.64 R6, c[0x0][0x398] ;  /* 0x0000e600ff067b82 */ /* 0x000e280000000a00 */
[----:B------:R-:W3:Y:S01]  /*0140*/  LDG.E R3, desc[UR4][R2.64] ;  /* 0x0000000402037981 */ /* 0x000ee2000c1e1900 */
[----:B--2---:R-:W-:-:S05]  /*0150*/  IADD3 R9, PT, PT, R4, -0x1, R9 ;  /* 0xffffffff04097810 */ /* 0x004fca0007ffe009 */
[----:B0-----:R-:W-:-:S05]  /*0160*/  IMAD.WIDE R6, R9, 0x4, R6 ;  /* 0x0000000409067825 */ /* 0x001fca00078e0206 */
[----:B---3--:R-:W-:Y:S01]  /*0170*/  STG.E desc[UR4][R6.64], R3 ;  /* 0x0000000306007986 */ /* 0x008fe2000c101904 */
[----:B------:R-:W-:Y:S05]  /*0180*/  EXIT ;  /* 0x000000000000794d */ /* 0x000fea0003800000 */
.L_x_2:
        /* <DEDUP_REMOVED lines=15> */
.L_x_15:


//--------------------- .text._Z12scanBlockSumPii --------------------------
	.section	.text._Z12scanBlockSumPii,"ax",@progbits
	.align	128
        .global         _Z12scanBlockSumPii
        .type           _Z12scanBlockSumPii,@function
        .size           _Z12scanBlockSumPii,(.L_x_16 - _Z12scanBlockSumPii)
        .other          _Z12scanBlockSumPii,@"STO_CUDA_ENTRY STV_DEFAULT"
_Z12scanBlockSumPii:
.text._Z12scanBlockSumPii:
[----:B------:R-:W-:Y:S01]  /*0000*/  LDC R1, c[0x0][0x37c] ;  /* 0x0000df00ff017b82 */ /* 0x000fe20000000800 */
[----:B------:R-:W0:Y:S01]  /*0010*/  S2R R9, SR_TID.X ;  /* 0x0000000000097919 */ /* 0x000e220000002100 */
[----:B------:R-:W0:Y:S02]  /*0020*/  LDCU UR7, c[0x0][0x388] ;  /* 0x00007100ff0777ac */ /* 0x000e240008000800 */
[----:B0-----:R-:W-:-:S13]  /*0030*/  ISETP.GE.AND P0, PT, R9, UR7, PT ;  /* 0x0000000709007c0c */ /* 0x001fda000bf06270 */
[----:B------:R-:W-:Y:S05]  /*0040*/  @P0 EXIT ;  /* 0x000000000000094d */ /* 0x000fea0003800000 */
[----:B------:R-:W0:Y:S01]  /*0050*/  LDC.64 R2, c[0x0][0x380] ;  /* 0x0000e000ff027b82 */ /* 0x000e220000000a00 */
[----:B------:R-:W1:Y:S01]  /*0060*/  LDCU.64 UR8, c[0x0][0x358] ;  /* 0x00006b00ff0877ac */ /* 0x000e620008000a00 */
[----:B0-----:R-:W-:-:S05]  /*0070*/  IMAD.WIDE.U32 R2, R9, 0x4, R2 ;  /* 0x0000000409027825 */ /* 0x001fca00078e0002 */
[----:B-1----:R-:W2:Y:S01]  /*0080*/  LDG.E R0, desc[UR8][R2.64] ;  /* 0x0000000802007981 */ /* 0x002ea2000c1e1900 */
[----:B------:R-:W0:Y:S01]  /*0090*/  S2UR UR5, SR_CgaCtaId ;  /* 0x00000000000579c3 */ /* 0x000e220000008800 */
[----:B------:R-:W-:Y:S01]  /*00a0*/  UMOV UR4, 0x400 ;  /* 0x0000040000047882 */ /* 0x000fe20000000000 */
[----:B------:R-:W-:Y:S02]  /*00b0*/  UISETP.GE.U32.AND UP0, UPT, UR7, 0x2, UPT ;  /* 0x000000020700788c */ /* 0x000fe4000bf06070 */
[----:B0-----:R-:W-:-:S06]  /*00c0*/  ULEA UR6, UR5, UR4, 0x18 ;  /* 0x0000000405067291 */ /* 0x001fcc000f8ec0ff */
[----:B------:R-:W-:-:S05]  /*00d0*/  LEA R5, R9, UR6, 0x2 ;  /* 0x0000000609057c11 */ /* 0x000fca000f8e10ff */
[----:B--2---:R0:W-:Y:S01]  /*00e0*/  STS [R5], R0 ;  /* 0x0000000005007388 */ /* 0x0041e20000000800 */
[----:B------:R-:W-:Y:S06]  /*00f0*/  BAR.SYNC.DEFER_BLOCKING 0x0 ;  /* 0x0000000000007b1d */ /* 0x000fec0000010000 */
[----:B------:R-:W-:Y:S05]  /*0100*/  BRA.U !UP0, `(.L_x_3) ;  /* 0x0000000108907547 */ /* 0x000fea000b800000 */
[----:B------:R-:W-:Y:S01]  /*0110*/  UIADD3 UR4, UPT, UPT, UR4, 0x1000, URZ ;  /* 0x0000100004047890 */ /* 0x000fe2000fffe0ff */
[----:B------:R-:W1:Y:S03]  /*0120*/  LDCU UR11, c[0x0][0x388] ;  /* 0x00007100ff0b77ac */ /* 0x000e660008000800 */
[----:B------:R-:W-:Y:S01]  /*0130*/  ULEA UR5, UR5, UR4, 0x18 ;  /* 0x0000000405057291 */ /* 0x000fe2000f8ec0ff */
[----:B------:R-:W-:Y:S02]  /*0140*/  UMOV UR7, 0x1 ;  /* 0x0000000100077882 */ /* 0x000fe40000000000 */
[----:B------:R-:W-:-:S03]  /*0150*/  UMOV UR4, URZ ;  /* 0x000000ff00047c82 */ /* 0x000fc60008000000 */
[----:B0-----:R-:W-:-:S07]  /*0160*/  LEA R0, R9, UR5, 0x2 ;  /* 0x0000000509007c11 */ /* 0x001fce000f8e10ff */
.L_x_7:
[----:B------:R-:W-:Y:S01]  /*0170*/  ULOP3.LUT UR10, UR4, 0x1, URZ, 0xc0, !UPT ;  /* 0x00000001040a7892 */ /* 0x000fe2000f8ec0ff */
[----:B------:R-:W-:Y:S03]  /*0180*/  BSSY.RECONVERGENT B0, `(.L_x_4) ;  /* 0x0000015000007945 */ /* 0x000fe60003800200 */
[----:B------:R-:W-:-:S09]  /*0190*/  UISETP.NE.U32.AND UP0, UPT, UR10, 0x1, UPT ;  /* 0x000000010a00788c */ /* 0x000fd2000bf05070 */
[----:B0-23--:R-:W-:Y:S05]  /*01a0*/  BRA.U !UP0, `(.L_x_5) ;  /* 0x0000000108287547 */ /* 0x00dfea000b800000 */
[----:B------:R-:W0:Y:S01]  /*01b0*/  LDS R7, [R5] ;  /* 0x0000000005077984 */ /* 0x000e220000000800 */
[----:B------:R-:W-:-:S03]  /*01c0*/  ISETP.GE.U32.AND P0, PT, R9, UR7, PT ;  /* 0x0000000709007c0c */ /* 0x000fc6000bf06070 */
[----:B0-----:R2:W-:Y:S10]  /*01d0*/  STS [R0], R7 ;  /* 0x0000000700007388 */ /* 0x0015f40000000800 */
[----:B------:R-:W-:Y:S05]  /*01e0*/  @!P0 BRA `(.L_x_6) ;  /* 0x0000000000388947 */ /* 0x000fea0003800000 */
[----:B------:R-:W-:-:S05]  /*01f0*/  VIADD R4, R9, -UR7 ;  /* 0x8000000709047c36 */ /* 0x000fca0008000000 */
[----:B------:R-:W-:-:S06]  /*0200*/  LEA R4, R4, UR6, 0x2 ;  /* 0x0000000604047c11 */ /* 0x000fcc000f8e10ff */
[----:B------:R-:W2:Y:S02]  /*0210*/  LDS R4, [R4] ;  /* 0x0000000004047984 */ /* 0x000ea40000000800 */
[----:B--2---:R-:W-:-:S05]  /*0220*/  IMAD.IADD R7, R7, 0x1, R4 ;  /* 0x0000000107077824 */ /* 0x004fca00078e0204 */
[----:B------:R3:W-:Y:S01]  /*0230*/  STS [R0], R7 ;  /* 0x0000000700007388 */ /* 0x0007e20000000800 */
[----:B------:R-:W-:Y:S05]  /*0240*/  BRA `(.L_x_6) ;  /* 0x0000000000207947 */ /* 0x000fea0003800000 */
.L_x_5:
[----:B------:R-:W0:Y:S01]  /*0250*/  LDS R7, [R0] ;  /* 0x0000000000077984 */ /* 0x000e220000000800 */
[----:B------:R-:W-:-:S13]  /*0260*/  ISETP.GE.U32.AND P0, PT, R9, UR7, PT ;  /* 0x0000000709007c0c */ /* 0x000fda000bf06070 */
[----:B------:R-:W-:-:S05]  /*0270*/  @P0 VIADD R4, R9, -UR7 ;  /* 0x8000000709040c36 */ /* 0x000fca0008000000 */
[----:B------:R-:W-:Y:S01]  /*0280*/  @P0 LEA R4, R4, UR5, 0x2 ;  /* 0x0000000504040c11 */ /* 0x000fe2000f8e10ff */
[----:B0-----:R-:W-:Y:S05]  /*0290*/  STS [R5], R7 ;  /* 0x0000000705007388 */ /* 0x001fea0000000800 */
[----:B------:R-:W0:Y:S02]  /*02a0*/  @P0 LDS R4, [R4] ;  /* 0x0000000004040984 */ /* 0x000e240000000800 */
[----:B0-----:R-:W-:-:S05]  /*02b0*/  @P0 IMAD.IADD R6, R4, 0x1, R7 ;  /* 0x0000000104060824 */ /* 0x001fca00078e0207 */
[----:B------:R0:W-:Y:S02]  /*02c0*/  @P0 STS [R5], R6 ;  /* 0x0000000605000388 */ /* 0x0001e40000000800 */
.L_x_6:
[----:B-1----:R-:W-:Y:S05]  /*02d0*/  BSYNC.RECONVERGENT B0 ;  /* 0x0000000000007941 */ /* 0x002fea0003800200 */
.L_x_4:
[----:B------:R-:W-:Y:S01]  /*02e0*/  BAR.SYNC.DEFER_BLOCKING 0x0 ;  /* 0x0000000000007b1d */ /* 0x000fe20000010000 */
[----:B------:R-:W-:Y:S02]  /*02f0*/  USHF.L.U32 UR7, UR7, 0x1, URZ ;  /* 0x0000000107077899 */ /* 0x000fe400080006ff */
[----:B------:R-:W-:Y:S02]  /*0300*/  UIADD3 UR4, UPT, UPT, UR4, 0x1, URZ ;  /* 0x0000000104047890 */ /* 0x000fe4000fffe0ff */
[----:B------:R-:W-:-:S09]  /*0310*/  UISETP.GE.AND UP0, UPT, UR7, UR11, UPT ;  /* 0x0000000b0700728c */ /* 0x000fd2000bf06270 */
[----:B------:R-:W-:Y:S05]  /*0320*/  BRA.U !UP0, `(.L_x_7) ;  /* 0xfffffffd08907547 */ /* 0x000fea000b83ffff */
[----:B------:R-:W-:-:S09]  /*0330*/  UISETP.NE.AND UP0, UPT, UR10, URZ, UPT ;  /* 0x000000ff0a00728c */ /* 0x000fd2000bf05270 */
[----:B------:R-:W-:Y:S05]  /*0340*/  BRA.U !UP0, `(.L_x_8) ;  /* 0x00000001080c7547 */ /* 0x000fea000b800000 */
.L_x_3:
[----:B0-----:R-:W0:Y:S04]  /*0350*/  LDS R5, [R5] ;  /* 0x0000000005057984 */ /* 0x001e280000000800 */
[----:B0-----:R-:W-:Y:S01]  /*0360*/  STG.E desc[UR8][R2.64], R5 ;  /* 0x0000000502007986 */ /* 0x001fe2000c101908 */
[----:B------:R-:W-:Y:S05]  /*0370*/  EXIT ;  /* 0x000000000000794d */ /* 0x000fea0003800000 */
.L_x_8:
[----:B0-----:R-:W0:Y:S04]  /*0380*/  LDS R5, [R0] ;  /* 0x0000000000057984 */ /* 0x001e280000000800 */
[----:B0-----:R-:W-:Y:S01]  /*0390*/  STG.E desc[UR8][R2.64], R5 ;  /* 0x0000000502007986 */ /* 0x001fe2000c101908 */
[----:B------:R-:W-:Y:S05]  /*03a0*/  EXIT ;  /* 0x000000000000794d */ /* 0x000fea0003800000 */
.L_x_9:
        /* <DEDUP_REMOVED lines=13> */
.L_x_16:


//--------------------- .text._Z6scanSBPiS_S_ii   --------------------------
	.section	.text._Z6scanSBPiS_S_ii,"ax",@progbits
	.align	128
        .global         _Z6scanSBPiS_S_ii
        .type           _Z6scanSBPiS_S_ii,@function
        .size           _Z6scanSBPiS_S_ii,(.L_x_17 - _Z6scanSBPiS_S_ii)
        .other          _Z6scanSBPiS_S_ii,@"STO_CUDA_ENTRY STV_DEFAULT"
_Z6scanSBPiS_S_ii:
.text._Z6scanSBPiS_S_ii:
[----:B------:R-:W-:Y:S01]  /*0000*/  LDC R1, c[0x0][0x37c] ;  /* 0x0000df00ff017b82 */ /* 0x000fe20000000800 */
[----:B------:R-:W0:Y:S01]  /*0010*/  S2R R3, SR_TID.X ;  /* 0x0000000000037919 */ /* 0x000e220000002100 */
[----:B------:R-:W0:Y:S01]  /*0020*/  LDCU UR4, c[0x0][0x360] ;  /* 0x00006c00ff0477ac */ /* 0x000e220008000800 */
[----:B------:R-:W0:Y:S01]  /*0030*/  S2R R0, SR_CTAID.X ;  /* 0x0000000000007919 */ /* 0x000e220000002500 */
[----:B------:R-:W1:Y:S01]  /*0040*/  LDCU UR5, c[0x0][0x398] ;  /* 0x00007300ff0577ac */ /* 0x000e620008000800 */
[----:B------:R-:W2:Y:S01]  /*0050*/  LDCU.64 UR8, c[0x0][0x358] ;  /* 0x00006b00ff0877ac */ /* 0x000ea20008000a00 */
[----:B0-----:R-:W-:-:S05]  /*0060*/  IMAD R2, R0, UR4, R3 ;  /* 0x0000000400027c24 */ /* 0x001fca000f8e0203 */
[----:B-1----:R-:W-:-:S13]  /*0070*/  ISETP.GE.AND P0, PT, R2, UR5, PT ;  /* 0x0000000502007c0c */ /* 0x002fda000bf06270 */
[----:B------:R-:W0:Y:S02]  /*0080*/  @!P0 LDC.64 R6, c[0x0][0x380] ;  /* 0x0000e000ff068b82 */ /* 0x000e240000000a00 */
[----:B0-----:R-:W-:-:S06]  /*0090*/  @!P0 IMAD.WIDE R6, R2, 0x4, R6 ;  /* 0x0000000402068825 */ /* 0x001fcc00078e0206 */
[----:B--2---:R-:W2:Y:S01]  /*00a0*/  @!P0 LDG.E R7, desc[UR8][R6.64] ;  /* 0x0000000806078981 */ /* 0x004ea2000c1e1900 */
[----:B------:R-:W0:Y:S01]  /*00b0*/  S2UR UR5, SR_CgaCtaId ;  /* 0x00000000000579c3 */ /* 0x000e220000008800 */
[----:B------:R-:W-:Y:S01]  /*00c0*/  UMOV UR4, 0x400 ;  /* 0x0000040000047882 */ /* 0x000fe20000000000 */
[----:B------:R-:W-:Y:S01]  /*00d0*/  ISETP.NE.AND P1, PT, R3, RZ, PT ;  /* 0x000000ff0300720c */ /* 0x000fe20003f25270 */
[----:B0-----:R-:W-:Y:S02]  /*00e0*/  ULEA UR6, UR5, UR4, 0x18 ;  /* 0x0000000405067291 */ /* 0x001fe4000f8ec0ff */
[----:B------:R-:W-:-:S04]  /*00f0*/  UIADD3 UR4, UPT, UPT, UR4, 0x1000, URZ ;  /* 0x0000100004047890 */ /* 0x000fc8000fffe0ff */
[----:B------:R-:W-:Y:S01]  /*0100*/  LEA R4, R3, UR6, 0x2 ;  /* 0x0000000603047c11 */ /* 0x000fe2000f8e10ff */
[----:B------:R-:W-:-:S06]  /*0110*/  ULEA UR4, UR5, UR4, 0x18 ;  /* 0x0000000405047291 */ /* 0x000fcc000f8ec0ff */
[----:B------:R-:W-:Y:S01]  /*0120*/  LEA R5, R3, UR4, 0x2 ;  /* 0x0000000403057c11 */ /* 0x000fe2000f8e10ff */
[----:B--2---:R-:W-:Y:S04]  /*0130*/  @!P0 STS [R4], R7 ;  /* 0x0000000704008388 */ /* 0x004fe80000000800 */
[----:B------:R-:W-:Y:S01]  /*0140*/  @P0 STS [R4], RZ ;  /* 0x000000ff04000388 */ /* 0x000fe20000000800 */
[----:B------:R-:W-:Y:S06]  /*0150*/  BAR.SYNC.DEFER_BLOCKING 0x0 ;  /* 0x0000000000007b1d */ /* 0x000fec0000010000 */
[----:B------:R-:W0:Y:S04]  /*0160*/  LDS R8, [R4] ;  /* 0x0000000004087984 */ /* 0x000e280000000800 */
[----:B0-----:R-:W-:Y:S04]  /*0170*/  STS [R5], R8 ;  /* 0x0000000805007388 */ /* 0x001fe80000000800 */
[----:B------:R-:W0:Y:S02]  /*0180*/  @P1 LDS R9, [R4+-0x4] ;  /* 0xfffffc0004091984 */ /* 0x000e240000000800 */
[----:B0-----:R-:W-:-:S05]  /*0190*/  @P1 IMAD.IADD R6, R8, 0x1, R9 ;  /* 0x0000000108061824 */ /* 0x001fca00078e0209 */
[----:B------:R-:W-:Y:S01]  /*01a0*/  @P1 STS [R5], R6 ;  /* 0x0000000605001388 */ /* 0x000fe20000000800 */
[----:B------:R-:W-:Y:S01]  /*01b0*/  BAR.SYNC.DEFER_BLOCKING 0x0 ;  /* 0x0000000000007b1d */ /* 0x000fe20000010000 */
[----:B------:R-:W-:-:S05]  /*01c0*/  ISETP.GE.U32.AND P1, PT, R3, 0x2, PT ;  /* 0x000000020300780c */ /* 0x000fca0003f26070 */
        /* <DEDUP_REMOVED lines=31> */
[----:B0-----:R-:W-:-:S05]  /*03c0*/  @P1 IADD3 R9, PT, PT, R7, R10, RZ ;  /* 0x0000000a07091210 */ /* 0x001fca0007ffe0ff */
        /* <DEDUP_REMOVED lines=20> */
[----:B0-----:R-:W-:-:S02]  /*0510*/  @P1 IADD3 R6, PT, PT, R8, R11, RZ ;  /* 0x0000000b08061210 */ /* 0x001fc40007ffe0ff */
[----:B------:R-:W0:Y:S03]  /*0520*/  LDC.64 R8, c[0x0][0x390] ;  /* 0x0000e400ff087b82 */ /* 0x000e260000000a00 */
[----:B------:R1:W-:Y:S05]  /*0530*/  @P1 STS [R5], R6 ;  /* 0x0000000605001388 */ /* 0x0003ea0000000800 */
[----:B------:R-:W-:Y:S01]  /*0540*/  BAR.SYNC.DEFER_BLOCKING 0x0 ;  /* 0x0000000000007b1d */ /* 0x000fe20000010000 */
[----:B------:R-:W-:-:S07]  /*0550*/  ISETP.GE.U32.AND P1, PT, R3, 0x200, PT ;  /* 0x000002000300780c */ /* 0x000fce0003f26070 */
[----:B-1----:R-:W1:Y:S01]  /*0560*/  @!P0 LDC.64 R6, c[0x0][0x388] ;  /* 0x0000e200ff068b82 */ /* 0x002e620000000a00 */
[----:B------:R-:W2:Y:S01]  /*0570*/  LDS R11, [R5] ;  /* 0x00000000050b7984 */ /* 0x000ea20000000800 */
[----:B-1----:R-:W-:-:S04]  /*0580*/  @!P0 IMAD.WIDE R2, R2, 0x4, R6 ;  /* 0x0000000402028825 */ /* 0x002fc800078e0206 */
[----:B0-----:R-:W-:Y:S01]  /*0590*/  IMAD.WIDE.U32 R6, R0, 0x4, R8 ;  /* 0x0000000400067825 */ /* 0x001fe200078e0008 */
[----:B--2---:R-:W-:Y:S04]  /*05a0*/  STS [R4], R11 ;  /* 0x0000000b04007388 */ /* 0x004fe80000000800 */
[----:B------:R-:W0:Y:S02]  /*05b0*/  @P1 LDS R10, [R5+-0x800] ;  /* 0xfff80000050a1984 */ /* 0x000e240000000800 */
[----:B0-----:R-:W-:-:S05]  /*05c0*/  @P1 IMAD.IADD R13, R11, 0x1, R10 ;  /* 0x000000010b0d1824 */ /* 0x001fca00078e020a */
[----:B------:R-:W-:Y:S01]  /*05d0*/  @P1 STS [R4], R13 ;  /* 0x0000000d04001388 */ /* 0x000fe20000000800 */
[----:B------:R-:W-:Y:S06]  /*05e0*/  BAR.SYNC.DEFER_BLOCKING 0x0 ;  /* 0x0000000000007b1d */ /* 0x000fec0000010000 */
[----:B------:R-:W0:Y:S04]  /*05f0*/  @!P0 LDS R15, [R4] ;  /* 0x00000000040f8984 */ /* 0x000e280000000800 */
[----:B------:R-:W1:Y:S04]  /*0600*/  LDS R17, [UR6+0xffc] ;  /* 0x000ffc06ff117984 */ /* 0x000e680008000800 */
[----:B0-----:R-:W-:Y:S04]  /*0610*/  @!P0 STG.E desc[UR8][R2.64], R15 ;  /* 0x0000000f02008986 */ /* 0x001fe8000c101908 */
[----:B-1----:R-:W-:Y:S01]  /*0620*/  STG.E desc[UR8][R6.64], R17 ;  /* 0x0000001106007986 */ /* 0x002fe2000c101908 */
[----:B------:R-:W-:Y:S05]  /*0630*/  EXIT ;  /* 0x000000000000794d */ /* 0x000fea0003800000 */
.L_x_10:
        /* <DEDUP_REMOVED lines=12> */
.L_x_17:


//--------------------- .text._Z7markArrPiS_iii   --------------------------
	.section	.text._Z7markArrPiS_iii,"ax",@progbits
	.align	128
        .global         _Z7markArrPiS_iii
        .type           _Z7markArrPiS_iii,@function
        .size           _Z7markArrPiS_iii,(.L_x_18 - _Z7markArrPiS_iii)
        .other          _Z7markArrPiS_iii,@"STO_CUDA_ENTRY STV_DEFAULT"
_Z7markArrPiS_iii:
.text._Z7markArrPiS_iii:
        /* <DEDUP_REMOVED lines=9> */
[----:B------:R-:W1:Y:S01]  /*0090*/  LDCU.64 UR4, c[0x0][0x358] ;  /* 0x00006b00ff0477ac */ /* 0x000e620008000a00 */
[----:B------:R-:W2:Y:S06]  /*00a0*/  LDCU UR6, c[0x0][0x390] ;  /* 0x00007200ff0677ac */ /* 0x000eac0008000800 */
[----:B------:R-:W3:Y:S01]  /*00b0*/  LDC.64 R4, c[0x0][0x388] ;  /* 0x0000e200ff047b82 */ /* 0x000ee20000000a00 */
[----:B------:R-:W4:Y:S01]  /*00c0*/  LDCU UR7, c[0x0][0x398] ;  /* 0x00007300ff0777ac */ /* 0x000f220008000800 */
[----:B0-----:R-:W-:-:S06]  /*00d0*/  IMAD.WIDE R2, R7, 0x4, R2 ;  /* 0x0000000407027825 */ /* 0x001fcc00078e0202 */
[----:B-1----:R-:W2:Y:S01]  /*00e0*/  LDG.E R2, desc[UR4][R2.64] ;  /* 0x0000000402027981 */ /* 0x002ea2000c1e1900 */
[----:B---3--:R-:W-:Y:S01]  /*00f0*/  IMAD.WIDE R4, R7, 0x4, R4 ;  /* 0x0000000407047825 */ /* 0x008fe200078e0204 */
[----:B--2---:R-:W-:-:S04]  /*0100*/  LOP3.LUT R0, R2, UR6, RZ, 0xc0, !PT ;  /* 0x0000000602007c12 */ /* 0x004fc8000f8ec0ff */
[----:B----4-:R-:W-:-:S04]  /*0110*/  ISETP.NE.AND P0, PT, R0, UR7, PT ;  /* 0x0000000700007c0c */ /* 0x010fc8000bf05270 */
[----:B------:R-:W-:-:S05]  /*0120*/  SEL R7, RZ, 0x1, P0 ;  /* 0x00000001ff077807 */ /* 0x000fca0000000000 */
[----:B------:R-:W-:Y:S01]  /*0130*/  STG.E desc[UR4][R4.64], R7 ;  /* 0x0000000704007986 */ /* 0x000fe2000c101904 */
[----:B------:R-:W-:Y:S05]  /*0140*/  EXIT ;  /* 0x000000000000794d */ /* 0x000fea0003800000 */
.L_x_11:
        /* <DEDUP_REMOVED lines=11> */
.L_x_18:


//--------------------- .text._Z7findMaxPiS_i     --------------------------
	.section	.text._Z7findMaxPiS_i,"ax",@progbits
	.align	128
        .global         _Z7findMaxPiS_i
        .type           _Z7findMaxPiS_i,@function
        .size           _Z7findMaxPiS_i,(.L_x_19 - _Z7findMaxPiS_i)
        .other          _Z7findMaxPiS_i,@"STO_CUDA_ENTRY STV_DEFAULT"
_Z7findMaxPiS_i:
.text._Z7findMaxPiS_i:
        /* <DEDUP_REMOVED lines=13> */
[----:B------:R-:W-:Y:S01]  /*00d0*/  ISETP.GT.U32.AND P0, PT, R3, 0x1ff, PT ;  /* 0x000001ff0300780c */ /* 0x000fe20003f04070 */
[----:B0-----:R-:W-:-:S06]  /*00e0*/  ULEA UR4, UR5, UR4, 0x18 ;  /* 0x0000000405047291 */ /* 0x001fcc000f8ec0ff */
[----:B------:R-:W-:-:S05]  /*00f0*/  LEA R2, R3, UR4, 0x2 ;  /* 0x0000000403027c11 */ /* 0x000fca000f8e10ff */
[----:B--2---:R-:W-:Y:S04]  /*0100*/  @!P1 STS [R2], R5 ;  /* 0x0000000502009388 */ /* 0x004fe80000000800 */
[----:B------:R-:W-:Y:S01]  /*0110*/  @P1 STS [R2], RZ ;  /* 0x000000ff02001388 */ /* 0x000fe20000000800 */
[----:B------:R-:W-:Y:S01]  /*0120*/  BAR.SYNC.DEFER_BLOCKING 0x0 ;  /* 0x0000000000007b1d */ /* 0x000fe20000010000 */
[----:B------:R-:W-:-:S05]  /*0130*/  ISETP.GT.U32.AND P1, PT, R3, 0xff, PT ;  /* 0x000000ff0300780c */ /* 0x000fca0003f24070 */
[----:B------:R-:W-:Y:S04]  /*0140*/  @!P0 LDS R6, [R2] ;  /* 0x0000000002068984 */ /* 0x000fe80000000800 */
[----:B------:R-:W0:Y:S02]  /*0150*/  @!P0 LDS R7, [R2+0x800] ;  /* 0x0008000002078984 */ /* 0x000e240000000800 */
[----:B0-----:R-:W-:-:S05]  /*0160*/  @!P0 VIMNMX R7, PT, PT, R6, R7, !PT ;  /* 0x0000000706078248 */ /* 0x001fca0007fe0100 */
[----:B------:R-:W-:Y:S01]  /*0170*/  @!P0 STS [R2], R7 ;  /* 0x0000000702008388 */ /* 0x000fe20000000800 */
        /* <DEDUP_REMOVED lines=43> */
[----:B------:R-:W-:-:S05]  /*0430*/  ISETP.NE.AND P1, PT, R3, RZ, PT ;  /* 0x000000ff0300720c */ /* 0x000fca0003f25270 */
[----:B------:R-:W-:Y:S04]  /*0440*/  @!P0 LDS R4, [R2] ;  /* 0x0000000002048984 */ /* 0x000fe80000000800 */
[----:B------:R-:W0:Y:S02]  /*0450*/  @!P0 LDS R5, [R2+0x8] ;  /* 0x0000080002058984 */ /* 0x000e240000000800 */
[----:B0-----:R-:W-:-:S05]  /*0460*/  @!P0 VIMNMX R3, PT, PT, R4, R5, !PT ;  /* 0x0000000504038248 */ /* 0x001fca0007fe0100 */
[----:B------:R-:W-:Y:S01]  /*0470*/  @!P0 STS [R2], R3 ;  /* 0x0000000302008388 */ /* 0x000fe20000000800 */
[----:B------:R-:W-:Y:S06]  /*0480*/  BAR.SYNC.DEFER_BLOCKING 0x0 ;  /* 0x0000000000007b1d */ /* 0x000fec0000010000 */
[----:B------:R-:W-:Y:S04]  /*0490*/  @!P1 LDS R4, [R2] ;  /* 0x0000000002049984 */ /* 0x000fe80000000800 */
[----:B------:R-:W0:Y:S02]  /*04a0*/  @!P1 LDS R5, [UR4+0x4] ;  /* 0x00000404ff059984 */ /* 0x000e240008000800 */
[----:B0-----:R-:W-:-:S02]  /*04b0*/  @!P1 VIMNMX R7, PT, PT, R4, R5, !PT ;  /* 0x0000000504079248 */ /* 0x001fc40007fe0100 */
[----:B------:R-:W0:Y:S03]  /*04c0*/  LDC.64 R4, c[0x0][0x388] ;  /* 0x0000e200ff047b82 */ /* 0x000e260000000a00 */
[----:B------:R-:W-:Y:S05]  /*04d0*/  @!P1 STS [R2], R7 ;  /* 0x0000000702009388 */ /* 0x000fea0000000800 */
[----:B------:R-:W-:Y:S01]  /*04e0*/  BAR.SYNC.DEFER_BLOCKING 0x0 ;  /* 0x0000000000007b1d */ /* 0x000fe20000010000 */
[----:B0-----:R-:W-:-:S05]  /*04f0*/  IMAD.WIDE.U32 R4, R0, 0x4, R4 ;  /* 0x0000000400047825 */ /* 0x001fca00078e0004 */
[----:B------:R-:W0:Y:S04]  /*0500*/  LDS R9, [UR4] ;  /* 0x00000004ff097984 */ /* 0x000e280008000800 */
[----:B0-----:R-:W-:Y:S01]  /*0510*/  STG.E desc[UR6][R4.64], R9 ;  /* 0x0000000904007986 */ /* 0x001fe2000c101906 */
[----:B------:R-:W-:Y:S05]  /*0520*/  EXIT ;  /* 0x000000000000794d */ /* 0x000fea0003800000 */
.L_x_12:
        /* <DEDUP_REMOVED lines=13> */
.L_x_19:


//--------------------- .nv.shared.reserved.0     --------------------------
	.section	.nv.shared.reserved.0,"aw",@nobits
	.weak		__nv_reservedSMEM_offset_0_alias
	.size		__nv_reservedSMEM_offset_0_alias, 0, 64
	.other		__nv_reservedSMEM_offset_0_alias,@"STO_CUDA_RESERVED_SHARED STV_DEFAULT"
__nv_reservedSMEM_offset_0_alias:
	.zero		0
	.zero		64


//--------------------- .nv.shared._Z12scanBlockSumPii --------------------------
	.section	.nv.shared._Z12scanBlockSumPii,"aw",@nobits
	.sectionflags	@""
	.align	4
.nv.shared._Z12scanBlockSumPii:
	.zero		9216


//--------------------- .nv.shared._Z6scanSBPiS_S_ii --------------------------
	.section	.nv.shared._Z6scanSBPiS_S_ii,"aw",@nobits
	.sectionflags	@""
	.align	4
.nv.shared._Z6scanSBPiS_S_ii:
	.zero		9216


//--------------------- .nv.shared._Z7findMaxPiS_i --------------------------
	.section	.nv.shared._Z7findMaxPiS_i,"aw",@nobits
	.sectionflags	@""
	.align	4
.nv.shared._Z7findMaxPiS_i:
	.zero		5120


//--------------------- .nv.constant0._Z16mergeScanToIndexPiS_i --------------------------
	.section	.nv.constant0._Z16mergeScanToIndexPiS_i,"a",@progbits
	.sectionflags	@""
	.align	4
.nv.constant0._Z16mergeScanToIndexPiS_i:
	.zero		916


//--------------------- .nv.constant0._Z8copyDataPiS_i --------------------------
	.section	.nv.constant0._Z8copyDataPiS_i,"a",@progbits
	.sectionflags	@""
	.align	4
.nv.constant0._Z8copyDataPiS_i:
	.zero		916


//--------------------- .nv.constant0._Z9mergeScanPiS_S_S_ii --------------------------
	.section	.nv.constant0._Z9mergeScanPiS_S_S_ii,"a",@progbits
	.sectionflags	@""
	.align	4
.nv.constant0._Z9mergeScanPiS_S_S_ii:
	.zero		936


//--------------------- .nv.constant0._Z12scanBlockSumPii --------------------------
	.section	.nv.constant0._Z12scanBlockSumPii,"a",@progbits
	.sectionflags	@""
	.align	4
.nv.constant0._Z12scanBlockSumPii:
	.zero		908


//--------------------- .nv.constant0._Z6scanSBPiS_S_ii --------------------------
	.section	.nv.constant0._Z6scanSBPiS_S_ii,"a",@progbits
	.sectionflags	@""
	.align	4
.nv.constant0._Z6scanSBPiS_S_ii:
	.zero		928


//--------------------- .nv.constant0._Z7markArrPiS_iii --------------------------
	.section	.nv.constant0._Z7markArrPiS_iii,"a",@progbits
	.sectionflags	@""
	.align	4
.nv.constant0._Z7markArrPiS_iii:
	.zero		924


//--------------------- .nv.constant0._Z7findMaxPiS_i --------------------------
	.section	.nv.constant0._Z7findMaxPiS_i,"a",@progbits
	.sectionflags	@""
	.align	4
.nv.constant0._Z7findMaxPiS_i:
	.zero		916


//--------------------- SYMBOLS --------------------------

	.type		.nv.reservedSmem.offset0,@object
	.size		.nv.reservedSmem.offset0,0x4
	.type		.nv.reservedSmem.cap,@object
	.size		.nv.reservedSmem.cap,0x4
